//
// Generated by NVIDIA NVVM Compiler
//
// Compiler Build ID: CL-36424714
// Cuda compilation tools, release 13.0, V13.0.88
// Based on NVVM 20.0.0
//

.version 9.0
.target sm_100
.address_size 64

	// .globl	xor_assign_u8

.visible .entry xor_assign_u8(
	.param .u64 .ptr .align 1 xor_assign_u8_param_0,
	.param .u64 .ptr .align 1 xor_assign_u8_param_1,
	.param .u64 xor_assign_u8_param_2
)
{
	.reg .pred 	%p<2>;
	.reg .b16 	%rs<4>;
	.reg .b32 	%r<5>;
	.reg .b64 	%rd<9>;

	ld.param.u64 	%rd2, [xor_assign_u8_param_0];
	ld.param.u64 	%rd3, [xor_assign_u8_param_1];
	ld.param.u64 	%rd4, [xor_assign_u8_param_2];
	mov.u32 	%r1, %ctaid.x;
	mov.u32 	%r2, %ntid.x;
	mov.u32 	%r3, %tid.x;
	mad.lo.s32 	%r4, %r1, %r2, %r3;
	cvt.u64.u32 	%rd1, %r4;
	setp.le.u64 	%p1, %rd4, %rd1;
	@%p1 bra 	$L__BB0_2;
	cvta.to.global.u64 	%rd5, %rd3;
	cvta.to.global.u64 	%rd6, %rd2;
	add.s64 	%rd7, %rd5, %rd1;
	ld.global.u8 	%rs1, [%rd7];
	add.s64 	%rd8, %rd6, %rd1;
	ld.global.u8 	%rs2, [%rd8];
	xor.b16  	%rs3, %rs2, %rs1;
	st.global.u8 	[%rd8], %rs3;
$L__BB0_2:
	ret;

}
	// .globl	matmul_correct_and_reduce
.visible .entry matmul_correct_and_reduce(
	.param .u64 .ptr .align 1 matmul_correct_and_reduce_param_0,
	.param .u64 .ptr .align 1 matmul_correct_and_reduce_param_1,
	.param .u64 .ptr .align 1 matmul_correct_and_reduce_param_2,
	.param .u64 .ptr .align 1 matmul_correct_and_reduce_param_3,
	.param .u64 .ptr .align 1 matmul_correct_and_reduce_param_4,
	.param .u64 .ptr .align 1 matmul_correct_and_reduce_param_5,
	.param .u64 matmul_correct_and_reduce_param_6,
	.param .u64 matmul_correct_and_reduce_param_7,
	.param .u64 matmul_correct_and_reduce_param_8,
	.param .u16 matmul_correct_and_reduce_param_9,
	.param .u64 .ptr .align 1 matmul_correct_and_reduce_param_10,
	.param .u64 .ptr .align 1 matmul_correct_and_reduce_param_11
)
{
	.reg .pred 	%p<3>;
	.reg .b16 	%rs<7>;
	.reg .b32 	%r<22>;
	.reg .b64 	%rd<44>;

	ld.param.u64 	%rd8, [matmul_correct_and_reduce_param_0];
	ld.param.u64 	%rd9, [matmul_correct_and_reduce_param_1];
	ld.param.u64 	%rd10, [matmul_correct_and_reduce_param_2];
	ld.param.u64 	%rd11, [matmul_correct_and_reduce_param_3];
	ld.param.u64 	%rd12, [matmul_correct_and_reduce_param_4];
	ld.param.u64 	%rd13, [matmul_correct_and_reduce_param_5];
	ld.param.u64 	%rd14, [matmul_correct_and_reduce_param_6];
	ld.param.u64 	%rd18, [matmul_correct_and_reduce_param_7];
	ld.param.u64 	%rd15, [matmul_correct_and_reduce_param_8];
	ld.param.u16 	%rs1, [matmul_correct_and_reduce_param_9];
	ld.param.u64 	%rd16, [matmul_correct_and_reduce_param_10];
	ld.param.u64 	%rd17, [matmul_correct_and_reduce_param_11];
	mov.u32 	%r1, %ctaid.x;
	mov.u32 	%r2, %ntid.x;
	mov.u32 	%r3, %tid.x;
	mad.lo.s32 	%r4, %r1, %r2, %r3;
	cvt.u64.u32 	%rd1, %r4;
	setp.le.u64 	%p1, %rd18, %rd1;
	@%p1 bra 	$L__BB1_5;
	and.b64  	%rd19, %rd14, -4294967296;
	setp.ne.s64 	%p2, %rd19, 0;
	@%p2 bra 	$L__BB1_3;
	cvt.u32.u64 	%r5, %rd14;
	cvt.u32.u64 	%r6, %rd1;
	div.u32 	%r7, %r6, %r5;
	mul.lo.s32 	%r8, %r7, %r5;
	sub.s32 	%r9, %r6, %r8;
	cvt.u64.u32 	%rd42, %r7;
	cvt.u64.u32 	%rd43, %r9;
	bra.uni 	$L__BB1_4;
$L__BB1_3:
	div.u64 	%rd42, %rd1, %rd14;
	mul.lo.s64 	%rd20, %rd42, %rd14;
	sub.s64 	%rd43, %rd1, %rd20;
$L__BB1_4:
	add.s64 	%rd21, %rd43, %rd15;
	cvta.to.global.u64 	%rd22, %rd10;
	shl.b64 	%rd23, %rd21, 2;
	add.s64 	%rd24, %rd22, %rd23;
	ld.global.u32 	%r10, [%rd24];
	cvta.to.global.u64 	%rd25, %rd12;
	shl.b64 	%rd26, %rd42, 2;
	add.s64 	%rd27, %rd25, %rd26;
	ld.global.u32 	%r11, [%rd27];
	add.s32 	%r12, %r11, %r10;
	cvta.to.global.u64 	%rd28, %rd11;
	add.s64 	%rd29, %rd28, %rd23;
	ld.global.u32 	%r13, [%rd29];
	cvta.to.global.u64 	%rd30, %rd13;
	add.s64 	%rd31, %rd30, %rd26;
	ld.global.u32 	%r14, [%rd31];
	cvta.to.global.u64 	%rd32, %rd8;
	shl.b64 	%rd33, %rd1, 2;
	add.s64 	%rd34, %rd32, %rd33;
	ld.global.u32 	%r15, [%rd34];
	shl.b32 	%r16, %r12, 7;
	add.s32 	%r17, %r15, %r16;
	add.s32 	%r18, %r12, %r13;
	add.s32 	%r19, %r18, %r14;
	shl.b32 	%r20, %r19, 15;
	add.s32 	%r21, %r17, %r20;
	cvta.to.global.u64 	%rd35, %rd16;
	shl.b64 	%rd36, %rd1, 1;
	add.s64 	%rd37, %rd35, %rd36;
	ld.global.u16 	%rs2, [%rd37];
	cvta.to.global.u64 	%rd38, %rd17;
	add.s64 	%rd39, %rd38, %rd36;
	ld.global.u16 	%rs3, [%rd39];
	cvt.u16.u32 	%rs4, %r21;
	sub.s16 	%rs5, %rs2, %rs3;
	mad.lo.s16 	%rs6, %rs1, %rs4, %rs5;
	cvta.to.global.u64 	%rd40, %rd9;
	add.s64 	%rd41, %rd40, %rd36;
	st.global.u16 	[%rd41], %rs6;
$L__BB1_5:
	ret;

}
	// .globl	openResultsBatch
.visible .entry openResultsBatch(
	.param .u64 .ptr .align 1 openResultsBatch_param_0,
	.param .u64 .ptr .align 1 openResultsBatch_param_1,
	.param .u64 .ptr .align 1 openResultsBatch_param_2,
	.param .u64 .ptr .align 1 openResultsBatch_param_3,
	.param .u64 openResultsBatch_param_4,
	.param .u64 openResultsBatch_param_5,
	.param .u64 openResultsBatch_param_6,
	.param .u64 openResultsBatch_param_7,
	.param .u64 openResultsBatch_param_8,
	.param .u64 openResultsBatch_param_9
)
{
	.reg .pred 	%p<27>;
	.reg .b32 	%r<68>;
	.reg .b64 	%rd<138>;

	ld.param.u64 	%rd35, [openResultsBatch_param_0];
	ld.param.u64 	%rd36, [openResultsBatch_param_1];
	ld.param.u64 	%rd37, [openResultsBatch_param_2];
	ld.param.u64 	%rd43, [openResultsBatch_param_3];
	ld.param.u64 	%rd38, [openResultsBatch_param_4];
	ld.param.u64 	%rd39, [openResultsBatch_param_5];
	ld.param.u64 	%rd40, [openResultsBatch_param_6];
	ld.param.u64 	%rd44, [openResultsBatch_param_7];
	ld.param.u64 	%rd41, [openResultsBatch_param_8];
	ld.param.u64 	%rd42, [openResultsBatch_param_9];
	cvta.to.global.u64 	%rd1, %rd43;
	mov.u32 	%r3, %ctaid.x;
	mov.u32 	%r4, %ntid.x;
	mov.u32 	%r5, %tid.x;
	mad.lo.s32 	%r6, %r3, %r4, %r5;
	cvt.u64.u32 	%rd2, %r6;
	setp.le.u64 	%p1, %rd44, %rd2;
	@%p1 bra 	$L__BB2_23;
	cvta.to.global.u64 	%rd46, %rd35;
	cvta.to.global.u64 	%rd47, %rd36;
	cvta.to.global.u64 	%rd48, %rd37;
	shl.b64 	%rd49, %rd2, 3;
	add.s64 	%rd50, %rd46, %rd49;
	ld.global.u64 	%rd51, [%rd50];
	add.s64 	%rd52, %rd47, %rd49;
	ld.global.u64 	%rd53, [%rd52];
	xor.b64  	%rd54, %rd53, %rd51;
	add.s64 	%rd55, %rd48, %rd49;
	ld.global.u64 	%rd56, [%rd55];
	xor.b64  	%rd3, %rd54, %rd56;
	shl.b64 	%rd4, %rd2, 6;
	mov.b32 	%r67, 0;
	mov.b64 	%rd129, 3;
	cvt.u32.u64 	%r8, %rd38;
$L__BB2_2:
	add.s64 	%rd6, %rd4, %rd129;
	add.s64 	%rd7, %rd6, -3;
	or.b64  	%rd57, %rd7, %rd38;
	and.b64  	%rd58, %rd57, -4294967296;
	setp.ne.s64 	%p2, %rd58, 0;
	@%p2 bra 	$L__BB2_4;
	cvt.u32.u64 	%r9, %rd7;
	div.u32 	%r10, %r9, %r8;
	mul.lo.s32 	%r11, %r10, %r8;
	sub.s32 	%r12, %r9, %r11;
	cvt.u64.u32 	%rd130, %r10;
	cvt.u64.u32 	%rd131, %r12;
	bra.uni 	$L__BB2_5;
$L__BB2_4:
	div.u64 	%rd130, %rd7, %rd38;
	mul.lo.s64 	%rd59, %rd130, %rd38;
	sub.s64 	%rd131, %rd7, %rd59;
$L__BB2_5:
	and.b64  	%rd60, %rd130, 4294967295;
	setp.ge.u64 	%p3, %rd60, %rd39;
	and.b64  	%rd61, %rd131, 4294967295;
	setp.ge.u64 	%p4, %rd61, %rd41;
	or.pred  	%p5, %p3, %p4;
	cvt.u32.u64 	%r13, %rd129;
	add.s32 	%r14, %r13, -3;
	mov.b64 	%rd62, 1;
	shl.b64 	%rd63, %rd62, %r14;
	and.b64  	%rd65, %rd63, %rd3;
	setp.eq.s64 	%p6, %rd65, 0;
	or.pred  	%p7, %p5, %p6;
	@%p7 bra 	$L__BB2_7;
	cvt.u32.u64 	%r15, %rd130;
	mul.hi.u32 	%r16, %r15, 138547333;
	sub.s32 	%r17, %r15, %r16;
	shr.u32 	%r18, %r17, 1;
	add.s32 	%r19, %r18, %r16;
	shr.u32 	%r20, %r19, 4;
	cvt.u64.u32 	%rd66, %r20;
	add.s64 	%rd67, %rd131, %rd40;
	mad.lo.s64 	%rd68, %rd42, %rd66, %rd67;
	shr.u64 	%rd69, %rd68, 3;
	and.b64  	%rd70, %rd69, 536870904;
	add.s64 	%rd71, %rd1, %rd70;
	cvt.u32.u64 	%r21, %rd68;
	and.b32  	%r22, %r21, 63;
	mov.b64 	%rd72, 1;
	shl.b64 	%rd73, %rd72, %r22;
	atom.global.or.b64 	%rd74, [%rd71], %rd73;
$L__BB2_7:
	add.s64 	%rd14, %rd6, -2;
	or.b64  	%rd75, %rd14, %rd38;
	and.b64  	%rd76, %rd75, -4294967296;
	setp.ne.s64 	%p8, %rd76, 0;
	@%p8 bra 	$L__BB2_9;
	cvt.u32.u64 	%r24, %rd14;
	div.u32 	%r25, %r24, %r8;
	mul.lo.s32 	%r26, %r25, %r8;
	sub.s32 	%r27, %r24, %r26;
	cvt.u64.u32 	%rd132, %r25;
	cvt.u64.u32 	%rd133, %r27;
	bra.uni 	$L__BB2_10;
$L__BB2_9:
	div.u64 	%rd132, %rd14, %rd38;
	mul.lo.s64 	%rd77, %rd132, %rd38;
	sub.s64 	%rd133, %rd14, %rd77;
$L__BB2_10:
	and.b64  	%rd78, %rd132, 4294967295;
	setp.ge.u64 	%p9, %rd78, %rd39;
	and.b64  	%rd79, %rd133, 4294967295;
	setp.ge.u64 	%p10, %rd79, %rd41;
	or.pred  	%p11, %p9, %p10;
	add.s32 	%r29, %r13, -2;
	mov.b64 	%rd80, 1;
	shl.b64 	%rd81, %rd80, %r29;
	and.b64  	%rd83, %rd81, %rd3;
	setp.eq.s64 	%p12, %rd83, 0;
	or.pred  	%p13, %p11, %p12;
	@%p13 bra 	$L__BB2_12;
	cvt.u32.u64 	%r30, %rd132;
	mul.hi.u32 	%r31, %r30, 138547333;
	sub.s32 	%r32, %r30, %r31;
	shr.u32 	%r33, %r32, 1;
	add.s32 	%r34, %r33, %r31;
	shr.u32 	%r35, %r34, 4;
	cvt.u64.u32 	%rd84, %r35;
	add.s64 	%rd85, %rd133, %rd40;
	mad.lo.s64 	%rd86, %rd42, %rd84, %rd85;
	shr.u64 	%rd87, %rd86, 3;
	and.b64  	%rd88, %rd87, 536870904;
	add.s64 	%rd89, %rd1, %rd88;
	cvt.u32.u64 	%r36, %rd86;
	and.b32  	%r37, %r36, 63;
	mov.b64 	%rd90, 1;
	shl.b64 	%rd91, %rd90, %r37;
	atom.global.or.b64 	%rd92, [%rd89], %rd91;
$L__BB2_12:
	add.s64 	%rd21, %rd6, -1;
	or.b64  	%rd93, %rd21, %rd38;
	and.b64  	%rd94, %rd93, -4294967296;
	setp.ne.s64 	%p14, %rd94, 0;
	@%p14 bra 	$L__BB2_14;
	cvt.u32.u64 	%r39, %rd21;
	div.u32 	%r40, %r39, %r8;
	mul.lo.s32 	%r41, %r40, %r8;
	sub.s32 	%r42, %r39, %r41;
	cvt.u64.u32 	%rd134, %r40;
	cvt.u64.u32 	%rd135, %r42;
	bra.uni 	$L__BB2_15;
$L__BB2_14:
	div.u64 	%rd134, %rd21, %rd38;
	mul.lo.s64 	%rd95, %rd134, %rd38;
	sub.s64 	%rd135, %rd21, %rd95;
$L__BB2_15:
	and.b64  	%rd96, %rd134, 4294967295;
	setp.ge.u64 	%p15, %rd96, %rd39;
	and.b64  	%rd97, %rd135, 4294967295;
	setp.ge.u64 	%p16, %rd97, %rd41;
	or.pred  	%p17, %p15, %p16;
	add.s32 	%r44, %r13, -1;
	mov.b64 	%rd98, 1;
	shl.b64 	%rd99, %rd98, %r44;
	and.b64  	%rd101, %rd99, %rd3;
	setp.eq.s64 	%p18, %rd101, 0;
	or.pred  	%p19, %p17, %p18;
	@%p19 bra 	$L__BB2_17;
	cvt.u32.u64 	%r45, %rd134;
	mul.hi.u32 	%r46, %r45, 138547333;
	sub.s32 	%r47, %r45, %r46;
	shr.u32 	%r48, %r47, 1;
	add.s32 	%r49, %r48, %r46;
	shr.u32 	%r50, %r49, 4;
	cvt.u64.u32 	%rd102, %r50;
	add.s64 	%rd103, %rd135, %rd40;
	mad.lo.s64 	%rd104, %rd42, %rd102, %rd103;
	shr.u64 	%rd105, %rd104, 3;
	and.b64  	%rd106, %rd105, 536870904;
	add.s64 	%rd107, %rd1, %rd106;
	cvt.u32.u64 	%r51, %rd104;
	and.b32  	%r52, %r51, 63;
	mov.b64 	%rd108, 1;
	shl.b64 	%rd109, %rd108, %r52;
	atom.global.or.b64 	%rd110, [%rd107], %rd109;
$L__BB2_17:
	or.b64  	%rd111, %rd6, %rd38;
	and.b64  	%rd112, %rd111, -4294967296;
	setp.ne.s64 	%p20, %rd112, 0;
	@%p20 bra 	$L__BB2_19;
	cvt.u32.u64 	%r54, %rd6;
	div.u32 	%r55, %r54, %r8;
	mul.lo.s32 	%r56, %r55, %r8;
	sub.s32 	%r57, %r54, %r56;
	cvt.u64.u32 	%rd136, %r55;
	cvt.u64.u32 	%rd137, %r57;
	bra.uni 	$L__BB2_20;
$L__BB2_19:
	div.u64 	%rd136, %rd6, %rd38;
	mul.lo.s64 	%rd113, %rd136, %rd38;
	sub.s64 	%rd137, %rd6, %rd113;
$L__BB2_20:
	and.b64  	%rd114, %rd136, 4294967295;
	setp.ge.u64 	%p21, %rd114, %rd39;
	and.b64  	%rd115, %rd137, 4294967295;
	setp.ge.u64 	%p22, %rd115, %rd41;
	or.pred  	%p23, %p21, %p22;
	mov.b64 	%rd116, 1;
	shl.b64 	%rd117, %rd116, %r13;
	and.b64  	%rd119, %rd117, %rd3;
	setp.eq.s64 	%p24, %rd119, 0;
	or.pred  	%p25, %p23, %p24;
	@%p25 bra 	$L__BB2_22;
	cvt.u32.u64 	%r59, %rd136;
	mul.hi.u32 	%r60, %r59, 138547333;
	sub.s32 	%r61, %r59, %r60;
	shr.u32 	%r62, %r61, 1;
	add.s32 	%r63, %r62, %r60;
	shr.u32 	%r64, %r63, 4;
	cvt.u64.u32 	%rd120, %r64;
	add.s64 	%rd121, %rd137, %rd40;
	mad.lo.s64 	%rd122, %rd42, %rd120, %rd121;
	shr.u64 	%rd123, %rd122, 3;
	and.b64  	%rd124, %rd123, 536870904;
	add.s64 	%rd125, %rd1, %rd124;
	cvt.u32.u64 	%r65, %rd122;
	and.b32  	%r66, %r65, 63;
	mov.b64 	%rd126, 1;
	shl.b64 	%rd127, %rd126, %r66;
	atom.global.or.b64 	%rd128, [%rd125], %rd127;
$L__BB2_22:
	add.s32 	%r67, %r67, 4;
	add.s64 	%rd129, %rd129, 4;
	setp.ne.s32 	%p26, %r67, 64;
	@%p26 bra 	$L__BB2_2;
$L__BB2_23:
	ret;

}
	// .globl	openResults
.visible .entry openResults(
	.param .u64 .ptr .align 1 openResults_param_0,
	.param .u64 .ptr .align 1 openResults_param_1,
	.param .u64 .ptr .align 1 openResults_param_2,
	.param .u64 .ptr .align 1 openResults_param_3,
	.param .u64 openResults_param_4,
	.param .u64 openResults_param_5,
	.param .u64 openResults_param_6,
	.param .u64 openResults_param_7,
	.param .u64 openResults_param_8,
	.param .u64 openResults_param_9,
	.param .u64 .ptr .align 1 openResults_param_10,
	.param .u64 .ptr .align 1 openResults_param_11,
	.param .u64 .ptr .align 1 openResults_param_12,
	.param .u64 .ptr .align 1 openResults_param_13,
	.param .u64 .ptr .align 1 openResults_param_14,
	.param .u64 .ptr .align 1 openResults_param_15,
	.param .u64 .ptr .align 1 openResults_param_16,
	.param .u64 .ptr .align 1 openResults_param_17,
	.param .u64 .ptr .align 1 openResults_param_18,
	.param .u64 .ptr .align 1 openResults_param_19,
	.param .u64 .ptr .align 1 openResults_param_20,
	.param .u64 .ptr .align 1 openResults_param_21,
	.param .u64 .ptr .align 1 openResults_param_22,
	.param .u64 .ptr .align 1 openResults_param_23,
	.param .u64 openResults_param_24,
	.param .u64 openResults_param_25,
	.param .u64 openResults_param_26,
	.param .u64 openResults_param_27
)
{
	.reg .pred 	%p<19>;
	.reg .b16 	%rs<13>;
	.reg .b32 	%r<56>;
	.reg .b64 	%rd<181>;

	ld.param.u64 	%rd69, [openResults_param_3];
	ld.param.u64 	%rd56, [openResults_param_4];
	ld.param.u64 	%rd57, [openResults_param_5];
	ld.param.u64 	%rd58, [openResults_param_6];
	ld.param.u64 	%rd70, [openResults_param_7];
	ld.param.u64 	%rd59, [openResults_param_8];
	ld.param.u64 	%rd60, [openResults_param_9];
	ld.param.u64 	%rd71, [openResults_param_10];
	ld.param.u64 	%rd72, [openResults_param_11];
	ld.param.u64 	%rd73, [openResults_param_12];
	ld.param.u64 	%rd74, [openResults_param_13];
	ld.param.u64 	%rd75, [openResults_param_14];
	ld.param.u64 	%rd76, [openResults_param_15];
	ld.param.u64 	%rd77, [openResults_param_16];
	ld.param.u64 	%rd78, [openResults_param_17];
	ld.param.u64 	%rd79, [openResults_param_18];
	ld.param.u64 	%rd80, [openResults_param_19];
	cvta.to.global.u64 	%rd1, %rd69;
	cvta.to.global.u64 	%rd2, %rd80;
	cvta.to.global.u64 	%rd3, %rd79;
	cvta.to.global.u64 	%rd4, %rd78;
	cvta.to.global.u64 	%rd5, %rd77;
	cvta.to.global.u64 	%rd6, %rd74;
	cvta.to.global.u64 	%rd7, %rd73;
	cvta.to.global.u64 	%rd8, %rd72;
	cvta.to.global.u64 	%rd9, %rd71;
	cvta.to.global.u64 	%rd10, %rd76;
	cvta.to.global.u64 	%rd11, %rd75;
	mov.u32 	%r5, %ctaid.x;
	mov.u32 	%r6, %ntid.x;
	mov.u32 	%r7, %tid.x;
	mad.lo.s32 	%r8, %r5, %r6, %r7;
	cvt.u64.u32 	%rd12, %r8;
	setp.le.u64 	%p1, %rd70, %rd12;
	@%p1 bra 	$L__BB3_21;
	ld.param.u64 	%rd171, [openResults_param_27];
	ld.param.u64 	%rd168, [openResults_param_25];
	ld.param.u64 	%rd165, [openResults_param_23];
	ld.param.u64 	%rd164, [openResults_param_22];
	ld.param.u64 	%rd163, [openResults_param_21];
	ld.param.u64 	%rd162, [openResults_param_20];
	ld.param.u64 	%rd161, [openResults_param_2];
	ld.param.u64 	%rd160, [openResults_param_1];
	ld.param.u64 	%rd159, [openResults_param_0];
	cvta.to.global.u64 	%rd82, %rd159;
	cvta.to.global.u64 	%rd83, %rd160;
	cvta.to.global.u64 	%rd84, %rd161;
	shl.b64 	%rd85, %rd12, 3;
	add.s64 	%rd86, %rd82, %rd85;
	ld.global.u64 	%rd87, [%rd86];
	add.s64 	%rd88, %rd83, %rd85;
	ld.global.u64 	%rd89, [%rd88];
	xor.b64  	%rd90, %rd89, %rd87;
	add.s64 	%rd91, %rd84, %rd85;
	ld.global.u64 	%rd92, [%rd91];
	xor.b64  	%rd13, %rd90, %rd92;
	shl.b64 	%rd14, %rd12, 6;
	mad.lo.s64 	%rd15, %rd171, %rd168, %rd58;
	shl.b64 	%rd16, %rd57, 8;
	shl.b64 	%rd93, %rd12, 7;
	or.b64  	%rd94, %rd93, 2;
	cvta.to.global.u64 	%rd95, %rd165;
	add.s64 	%rd175, %rd95, %rd94;
	cvta.to.global.u64 	%rd96, %rd162;
	add.s64 	%rd174, %rd96, %rd94;
	cvta.to.global.u64 	%rd97, %rd164;
	add.s64 	%rd173, %rd97, %rd94;
	cvta.to.global.u64 	%rd98, %rd163;
	add.s64 	%rd172, %rd98, %rd94;
	mov.b32 	%r55, 0;
	mov.b64 	%rd176, 1;
	cvt.u32.u64 	%r10, %rd56;
$L__BB3_2:
	add.s64 	%rd26, %rd14, %rd176;
	add.s64 	%rd27, %rd26, -1;
	or.b64  	%rd99, %rd27, %rd56;
	and.b64  	%rd100, %rd99, -4294967296;
	setp.ne.s64 	%p2, %rd100, 0;
	@%p2 bra 	$L__BB3_4;
	cvt.u32.u64 	%r11, %rd27;
	div.u32 	%r12, %r11, %r10;
	mul.lo.s32 	%r13, %r12, %r10;
	sub.s32 	%r14, %r11, %r13;
	cvt.u64.u32 	%rd177, %r12;
	cvt.u64.u32 	%rd178, %r14;
	bra.uni 	$L__BB3_5;
$L__BB3_4:
	div.u64 	%rd177, %rd27, %rd56;
	mul.lo.s64 	%rd101, %rd177, %rd56;
	sub.s64 	%rd178, %rd27, %rd101;
$L__BB3_5:
	cvt.u32.u64 	%r2, %rd177;
	and.b64  	%rd34, %rd177, 4294967295;
	setp.ge.u64 	%p3, %rd34, %rd57;
	and.b64  	%rd35, %rd178, 4294967295;
	setp.ge.u64 	%p4, %rd35, %rd59;
	or.pred  	%p5, %p3, %p4;
	cvt.u32.u64 	%r15, %rd176;
	add.s32 	%r16, %r15, -1;
	mov.b64 	%rd102, 1;
	shl.b64 	%rd103, %rd102, %r16;
	and.b64  	%rd105, %rd103, %rd13;
	setp.eq.s64 	%p6, %rd105, 0;
	or.pred  	%p7, %p5, %p6;
	@%p7 bra 	$L__BB3_11;
	ld.param.u64 	%rd166, [openResults_param_24];
	atom.global.add.u32 	%r17, [%rd11], 1;
	cvt.u64.u32 	%rd36, %r17;
	setp.le.u64 	%p8, %rd166, %rd36;
	@%p8 bra 	$L__BB3_8;
	ld.param.u64 	%rd169, [openResults_param_26];
	add.s64 	%rd106, %rd15, %rd35;
	mad.lo.s64 	%rd107, %rd106, %rd169, %rd34;
	shl.b64 	%rd108, %rd36, 3;
	add.s64 	%rd109, %rd10, %rd108;
	st.global.u64 	[%rd109], %rd107;
	ld.global.u16 	%rs1, [%rd174+-2];
	shl.b64 	%rd110, %rd36, 1;
	add.s64 	%rd111, %rd9, %rd110;
	st.global.u16 	[%rd111], %rs1;
	ld.global.u16 	%rs2, [%rd172+-2];
	add.s64 	%rd112, %rd8, %rd110;
	st.global.u16 	[%rd112], %rs2;
	ld.global.u16 	%rs3, [%rd173+-2];
	add.s64 	%rd113, %rd7, %rd110;
	st.global.u16 	[%rd113], %rs3;
	ld.global.u16 	%rs4, [%rd175+-2];
	add.s64 	%rd114, %rd6, %rd110;
	st.global.u16 	[%rd114], %rs4;
$L__BB3_8:
	atom.global.add.u32 	%r18, [%rd5], 1;
	cvt.u64.u32 	%rd37, %r18;
	setp.le.u64 	%p9, %rd16, %rd37;
	@%p9 bra 	$L__BB3_10;
	shl.b64 	%rd115, %rd37, 2;
	add.s64 	%rd116, %rd4, %rd115;
	mul.hi.u32 	%r19, %r2, 138547333;
	sub.s32 	%r20, %r2, %r19;
	shr.u32 	%r21, %r20, 1;
	add.s32 	%r22, %r21, %r19;
	shr.u32 	%r23, %r22, 4;
	st.global.u32 	[%rd116], %r23;
	add.s64 	%rd117, %rd178, %rd58;
	add.s64 	%rd118, %rd3, %rd115;
	st.global.u32 	[%rd118], %rd117;
	mul.lo.s32 	%r24, %r23, 31;
	sub.s32 	%r25, %r2, %r24;
	cvt.u16.u32 	%rs5, %r25;
	add.s16 	%rs6, %rs5, -15;
	add.s64 	%rd119, %rd2, %rd37;
	st.global.u8 	[%rd119], %rs6;
$L__BB3_10:
	mul.hi.u32 	%r26, %r2, 138547333;
	sub.s32 	%r27, %r2, %r26;
	shr.u32 	%r28, %r27, 1;
	add.s32 	%r29, %r28, %r26;
	shr.u32 	%r30, %r29, 4;
	cvt.u64.u32 	%rd120, %r30;
	add.s64 	%rd121, %rd178, %rd58;
	mad.lo.s64 	%rd122, %rd60, %rd120, %rd121;
	shr.u64 	%rd123, %rd122, 3;
	and.b64  	%rd124, %rd123, 536870904;
	add.s64 	%rd125, %rd1, %rd124;
	cvt.u32.u64 	%r31, %rd122;
	and.b32  	%r32, %r31, 63;
	mov.b64 	%rd126, 1;
	shl.b64 	%rd127, %rd126, %r32;
	atom.global.or.b64 	%rd128, [%rd125], %rd127;
$L__BB3_11:
	or.b64  	%rd129, %rd26, %rd56;
	and.b64  	%rd130, %rd129, -4294967296;
	setp.ne.s64 	%p10, %rd130, 0;
	@%p10 bra 	$L__BB3_13;
	cvt.u32.u64 	%r33, %rd56;
	cvt.u32.u64 	%r34, %rd26;
	div.u32 	%r35, %r34, %r33;
	mul.lo.s32 	%r36, %r35, %r33;
	sub.s32 	%r37, %r34, %r36;
	cvt.u64.u32 	%rd179, %r35;
	cvt.u64.u32 	%rd180, %r37;
	bra.uni 	$L__BB3_14;
$L__BB3_13:
	div.u64 	%rd179, %rd26, %rd56;
	mul.lo.s64 	%rd131, %rd179, %rd56;
	sub.s64 	%rd180, %rd26, %rd131;
$L__BB3_14:
	cvt.u32.u64 	%r3, %rd179;
	and.b64  	%rd44, %rd179, 4294967295;
	setp.ge.u64 	%p11, %rd44, %rd57;
	and.b64  	%rd45, %rd180, 4294967295;
	setp.ge.u64 	%p12, %rd45, %rd59;
	or.pred  	%p13, %p11, %p12;
	cvt.u32.u64 	%r38, %rd176;
	mov.b64 	%rd132, 1;
	shl.b64 	%rd133, %rd132, %r38;
	and.b64  	%rd135, %rd133, %rd13;
	setp.eq.s64 	%p14, %rd135, 0;
	or.pred  	%p15, %p13, %p14;
	@%p15 bra 	$L__BB3_20;
	ld.param.u64 	%rd167, [openResults_param_24];
	atom.global.add.u32 	%r39, [%rd11], 1;
	cvt.u64.u32 	%rd46, %r39;
	setp.le.u64 	%p16, %rd167, %rd46;
	@%p16 bra 	$L__BB3_17;
	ld.param.u64 	%rd170, [openResults_param_26];
	add.s64 	%rd136, %rd15, %rd45;
	mad.lo.s64 	%rd137, %rd136, %rd170, %rd44;
	shl.b64 	%rd138, %rd46, 3;
	add.s64 	%rd139, %rd10, %rd138;
	st.global.u64 	[%rd139], %rd137;
	ld.global.u16 	%rs7, [%rd174];
	shl.b64 	%rd140, %rd46, 1;
	add.s64 	%rd141, %rd9, %rd140;
	st.global.u16 	[%rd141], %rs7;
	ld.global.u16 	%rs8, [%rd172];
	add.s64 	%rd142, %rd8, %rd140;
	st.global.u16 	[%rd142], %rs8;
	ld.global.u16 	%rs9, [%rd173];
	add.s64 	%rd143, %rd7, %rd140;
	st.global.u16 	[%rd143], %rs9;
	ld.global.u16 	%rs10, [%rd175];
	add.s64 	%rd144, %rd6, %rd140;
	st.global.u16 	[%rd144], %rs10;
$L__BB3_17:
	atom.global.add.u32 	%r40, [%rd5], 1;
	cvt.u64.u32 	%rd47, %r40;
	setp.le.u64 	%p17, %rd16, %rd47;
	@%p17 bra 	$L__BB3_19;
	shl.b64 	%rd145, %rd47, 2;
	add.s64 	%rd146, %rd4, %rd145;
	mul.hi.u32 	%r41, %r3, 138547333;
	sub.s32 	%r42, %r3, %r41;
	shr.u32 	%r43, %r42, 1;
	add.s32 	%r44, %r43, %r41;
	shr.u32 	%r45, %r44, 4;
	st.global.u32 	[%rd146], %r45;
	add.s64 	%rd147, %rd180, %rd58;
	add.s64 	%rd148, %rd3, %rd145;
	st.global.u32 	[%rd148], %rd147;
	mul.lo.s32 	%r46, %r45, 31;
	sub.s32 	%r47, %r3, %r46;
	cvt.u16.u32 	%rs11, %r47;
	add.s16 	%rs12, %rs11, -15;
	add.s64 	%rd149, %rd2, %rd47;
	st.global.u8 	[%rd149], %rs12;
$L__BB3_19:
	mul.hi.u32 	%r48, %r3, 138547333;
	sub.s32 	%r49, %r3, %r48;
	shr.u32 	%r50, %r49, 1;
	add.s32 	%r51, %r50, %r48;
	shr.u32 	%r52, %r51, 4;
	cvt.u64.u32 	%rd150, %r52;
	add.s64 	%rd151, %rd180, %rd58;
	mad.lo.s64 	%rd152, %rd60, %rd150, %rd151;
	shr.u64 	%rd153, %rd152, 3;
	and.b64  	%rd154, %rd153, 536870904;
	add.s64 	%rd155, %rd1, %rd154;
	cvt.u32.u64 	%r53, %rd152;
	and.b32  	%r54, %r53, 63;
	mov.b64 	%rd156, 1;
	shl.b64 	%rd157, %rd156, %r54;
	atom.global.or.b64 	%rd158, [%rd155], %rd157;
$L__BB3_20:
	add.s32 	%r55, %r55, 4;
	add.s64 	%rd176, %rd176, 2;
	add.s64 	%rd175, %rd175, 4;
	add.s64 	%rd174, %rd174, 4;
	add.s64 	%rd173, %rd173, 4;
	add.s64 	%rd172, %rd172, 4;
	setp.ne.s32 	%p18, %r55, 128;
	@%p18 bra 	$L__BB3_2;
$L__BB3_21:
	ret;

}
	// .globl	openResultsWithIndexMapping
.visible .entry openResultsWithIndexMapping(
	.param .u64 .ptr .align 1 openResultsWithIndexMapping_param_0,
	.param .u64 .ptr .align 1 openResultsWithIndexMapping_param_1,
	.param .u64 .ptr .align 1 openResultsWithIndexMapping_param_2,
	.param .u64 .ptr .align 1 openResultsWithIndexMapping_param_3,
	.param .u64 openResultsWithIndexMapping_param_4,
	.param .u64 openResultsWithIndexMapping_param_5,
	.param .u64 openResultsWithIndexMapping_param_6,
	.param .u64 openResultsWithIndexMapping_param_7,
	.param .u64 openResultsWithIndexMapping_param_8,
	.param .u64 .ptr .align 1 openResultsWithIndexMapping_param_9,
	.param .u64 .ptr .align 1 openResultsWithIndexMapping_param_10,
	.param .u64 .ptr .align 1 openResultsWithIndexMapping_param_11,
	.param .u64 .ptr .align 1 openResultsWithIndexMapping_param_12,
	.param .u64 .ptr .align 1 openResultsWithIndexMapping_param_13,
	.param .u64 .ptr .align 1 openResultsWithIndexMapping_param_14,
	.param .u64 .ptr .align 1 openResultsWithIndexMapping_param_15,
	.param .u64 .ptr .align 1 openResultsWithIndexMapping_param_16,
	.param .u64 .ptr .align 1 openResultsWithIndexMapping_param_17,
	.param .u64 .ptr .align 1 openResultsWithIndexMapping_param_18,
	.param .u64 .ptr .align 1 openResultsWithIndexMapping_param_19,
	.param .u64 .ptr .align 1 openResultsWithIndexMapping_param_20,
	.param .u64 .ptr .align 1 openResultsWithIndexMapping_param_21,
	.param .u64 .ptr .align 1 openResultsWithIndexMapping_param_22,
	.param .u64 .ptr .align 1 openResultsWithIndexMapping_param_23,
	.param .u64 openResultsWithIndexMapping_param_24,
	.param .u64 openResultsWithIndexMapping_param_25,
	.param .u64 openResultsWithIndexMapping_param_26,
	.param .u64 openResultsWithIndexMapping_param_27
)
{
	.reg .pred 	%p<19>;
	.reg .b16 	%rs<13>;
	.reg .b32 	%r<61>;
	.reg .b64 	%rd<167>;

	ld.param.u64 	%rd55, [openResultsWithIndexMapping_param_1];
	ld.param.u64 	%rd69, [openResultsWithIndexMapping_param_3];
	ld.param.u64 	%rd57, [openResultsWithIndexMapping_param_4];
	ld.param.u64 	%rd58, [openResultsWithIndexMapping_param_5];
	ld.param.u64 	%rd70, [openResultsWithIndexMapping_param_6];
	ld.param.u64 	%rd59, [openResultsWithIndexMapping_param_7];
	ld.param.u64 	%rd60, [openResultsWithIndexMapping_param_8];
	ld.param.u64 	%rd71, [openResultsWithIndexMapping_param_9];
	ld.param.u64 	%rd72, [openResultsWithIndexMapping_param_10];
	ld.param.u64 	%rd73, [openResultsWithIndexMapping_param_11];
	ld.param.u64 	%rd74, [openResultsWithIndexMapping_param_12];
	ld.param.u64 	%rd75, [openResultsWithIndexMapping_param_13];
	ld.param.u64 	%rd76, [openResultsWithIndexMapping_param_14];
	ld.param.u64 	%rd77, [openResultsWithIndexMapping_param_15];
	ld.param.u64 	%rd78, [openResultsWithIndexMapping_param_16];
	ld.param.u64 	%rd79, [openResultsWithIndexMapping_param_17];
	ld.param.u64 	%rd80, [openResultsWithIndexMapping_param_18];
	ld.param.u64 	%rd81, [openResultsWithIndexMapping_param_19];
	ld.param.u64 	%rd61, [openResultsWithIndexMapping_param_20];
	ld.param.u64 	%rd62, [openResultsWithIndexMapping_param_21];
	ld.param.u64 	%rd63, [openResultsWithIndexMapping_param_22];
	ld.param.u64 	%rd64, [openResultsWithIndexMapping_param_23];
	ld.param.u64 	%rd65, [openResultsWithIndexMapping_param_24];
	ld.param.u64 	%rd66, [openResultsWithIndexMapping_param_25];
	ld.param.u64 	%rd67, [openResultsWithIndexMapping_param_26];
	ld.param.u64 	%rd68, [openResultsWithIndexMapping_param_27];
	cvta.to.global.u64 	%rd1, %rd69;
	cvta.to.global.u64 	%rd2, %rd79;
	cvta.to.global.u64 	%rd3, %rd78;
	cvta.to.global.u64 	%rd4, %rd77;
	cvta.to.global.u64 	%rd5, %rd76;
	cvta.to.global.u64 	%rd6, %rd81;
	cvta.to.global.u64 	%rd7, %rd80;
	cvta.to.global.u64 	%rd8, %rd75;
	cvta.to.global.u64 	%rd9, %rd74;
	cvta.to.global.u64 	%rd10, %rd73;
	cvta.to.global.u64 	%rd11, %rd72;
	cvta.to.global.u64 	%rd12, %rd71;
	mov.u32 	%r8, %ctaid.x;
	mov.u32 	%r9, %ntid.x;
	mov.u32 	%r10, %tid.x;
	mad.lo.s32 	%r11, %r8, %r9, %r10;
	cvt.u64.u32 	%rd13, %r11;
	setp.le.u64 	%p1, %rd70, %rd13;
	@%p1 bra 	$L__BB4_21;
	ld.param.u64 	%rd157, [openResultsWithIndexMapping_param_2];
	ld.param.u64 	%rd156, [openResultsWithIndexMapping_param_0];
	cvta.to.global.u64 	%rd83, %rd156;
	cvta.to.global.u64 	%rd84, %rd55;
	cvta.to.global.u64 	%rd85, %rd157;
	shl.b64 	%rd86, %rd13, 3;
	add.s64 	%rd87, %rd83, %rd86;
	ld.global.u64 	%rd88, [%rd87];
	add.s64 	%rd89, %rd84, %rd86;
	ld.global.u64 	%rd90, [%rd89];
	xor.b64  	%rd91, %rd90, %rd88;
	add.s64 	%rd92, %rd85, %rd86;
	ld.global.u64 	%rd93, [%rd92];
	xor.b64  	%rd14, %rd91, %rd93;
	shl.b64 	%rd15, %rd13, 6;
	shl.b64 	%rd16, %rd58, 8;
	mul.lo.s64 	%rd17, %rd68, %rd66;
	cvt.u32.u64 	%r1, %rd60;
	shl.b64 	%rd94, %rd13, 7;
	or.b64  	%rd95, %rd94, 2;
	cvta.to.global.u64 	%rd96, %rd64;
	add.s64 	%rd161, %rd96, %rd95;
	cvta.to.global.u64 	%rd97, %rd61;
	add.s64 	%rd160, %rd97, %rd95;
	cvta.to.global.u64 	%rd98, %rd63;
	add.s64 	%rd159, %rd98, %rd95;
	cvta.to.global.u64 	%rd99, %rd62;
	add.s64 	%rd158, %rd99, %rd95;
	mov.b32 	%r60, 0;
	mov.b64 	%rd162, 1;
	cvt.u32.u64 	%r13, %rd57;
$L__BB4_2:
	add.s64 	%rd27, %rd15, %rd162;
	add.s64 	%rd28, %rd27, -1;
	or.b64  	%rd100, %rd28, %rd57;
	and.b64  	%rd101, %rd100, -4294967296;
	setp.ne.s64 	%p2, %rd101, 0;
	@%p2 bra 	$L__BB4_4;
	cvt.u32.u64 	%r14, %rd28;
	div.u32 	%r15, %r14, %r13;
	mul.lo.s32 	%r16, %r15, %r13;
	sub.s32 	%r17, %r14, %r16;
	cvt.u64.u32 	%rd163, %r15;
	cvt.u64.u32 	%rd164, %r17;
	bra.uni 	$L__BB4_5;
$L__BB4_4:
	div.u64 	%rd163, %rd28, %rd57;
	mul.lo.s64 	%rd102, %rd163, %rd57;
	sub.s64 	%rd164, %rd28, %rd102;
$L__BB4_5:
	cvt.u32.u64 	%r3, %rd163;
	and.b64  	%rd35, %rd163, 4294967295;
	setp.ge.u64 	%p3, %rd35, %rd58;
	and.b64  	%rd36, %rd164, 4294967295;
	setp.ge.u64 	%p4, %rd36, %rd59;
	or.pred  	%p5, %p3, %p4;
	cvt.u32.u64 	%r18, %rd162;
	add.s32 	%r19, %r18, -1;
	mov.b64 	%rd103, 1;
	shl.b64 	%rd104, %rd103, %r19;
	and.b64  	%rd106, %rd104, %rd14;
	setp.eq.s64 	%p6, %rd106, 0;
	or.pred  	%p7, %p5, %p6;
	@%p7 bra 	$L__BB4_11;
	shl.b64 	%rd107, %rd36, 2;
	add.s64 	%rd108, %rd12, %rd107;
	ld.global.u32 	%r4, [%rd108];
	atom.global.add.u32 	%r20, [%rd11], 1;
	cvt.u64.u32 	%rd37, %r20;
	setp.le.u64 	%p8, %rd16, %rd37;
	@%p8 bra 	$L__BB4_8;
	shl.b64 	%rd109, %rd37, 2;
	add.s64 	%rd110, %rd10, %rd109;
	mul.hi.u32 	%r21, %r3, 138547333;
	sub.s32 	%r22, %r3, %r21;
	shr.u32 	%r23, %r22, 1;
	add.s32 	%r24, %r23, %r21;
	shr.u32 	%r25, %r24, 4;
	st.global.u32 	[%rd110], %r25;
	add.s64 	%rd111, %rd9, %rd109;
	st.global.u32 	[%rd111], %r4;
	mul.lo.s32 	%r26, %r25, 31;
	sub.s32 	%r27, %r3, %r26;
	cvt.u16.u32 	%rs1, %r27;
	add.s16 	%rs2, %rs1, -15;
	add.s64 	%rd112, %rd8, %rd37;
	st.global.u8 	[%rd112], %rs2;
$L__BB4_8:
	atom.global.add.u32 	%r28, [%rd7], 1;
	cvt.u64.u32 	%rd38, %r28;
	setp.le.u64 	%p9, %rd65, %rd38;
	@%p9 bra 	$L__BB4_10;
	cvt.u64.u32 	%rd113, %r4;
	add.s64 	%rd114, %rd17, %rd113;
	mad.lo.s64 	%rd115, %rd114, %rd67, %rd35;
	shl.b64 	%rd116, %rd38, 3;
	add.s64 	%rd117, %rd6, %rd116;
	st.global.u64 	[%rd117], %rd115;
	ld.global.u16 	%rs3, [%rd160+-2];
	shl.b64 	%rd118, %rd38, 1;
	add.s64 	%rd119, %rd5, %rd118;
	st.global.u16 	[%rd119], %rs3;
	ld.global.u16 	%rs4, [%rd158+-2];
	add.s64 	%rd120, %rd4, %rd118;
	st.global.u16 	[%rd120], %rs4;
	ld.global.u16 	%rs5, [%rd159+-2];
	add.s64 	%rd121, %rd3, %rd118;
	st.global.u16 	[%rd121], %rs5;
	ld.global.u16 	%rs6, [%rd161+-2];
	add.s64 	%rd122, %rd2, %rd118;
	st.global.u16 	[%rd122], %rs6;
$L__BB4_10:
	mul.hi.u32 	%r29, %r3, 138547333;
	sub.s32 	%r30, %r3, %r29;
	shr.u32 	%r31, %r30, 1;
	add.s32 	%r32, %r31, %r29;
	shr.u32 	%r33, %r32, 4;
	mad.lo.s32 	%r34, %r33, %r1, %r4;
	shr.u32 	%r35, %r34, 6;
	mul.wide.u32 	%rd123, %r35, 8;
	add.s64 	%rd124, %rd1, %rd123;
	and.b32  	%r36, %r34, 63;
	mov.b64 	%rd125, 1;
	shl.b64 	%rd126, %rd125, %r36;
	atom.global.or.b64 	%rd127, [%rd124], %rd126;
$L__BB4_11:
	or.b64  	%rd128, %rd27, %rd57;
	and.b64  	%rd129, %rd128, -4294967296;
	setp.ne.s64 	%p10, %rd129, 0;
	@%p10 bra 	$L__BB4_13;
	cvt.u32.u64 	%r37, %rd57;
	cvt.u32.u64 	%r38, %rd27;
	div.u32 	%r39, %r38, %r37;
	mul.lo.s32 	%r40, %r39, %r37;
	sub.s32 	%r41, %r38, %r40;
	cvt.u64.u32 	%rd165, %r39;
	cvt.u64.u32 	%rd166, %r41;
	bra.uni 	$L__BB4_14;
$L__BB4_13:
	div.u64 	%rd165, %rd27, %rd57;
	mul.lo.s64 	%rd130, %rd165, %rd57;
	sub.s64 	%rd166, %rd27, %rd130;
$L__BB4_14:
	cvt.u32.u64 	%r5, %rd165;
	and.b64  	%rd45, %rd165, 4294967295;
	setp.ge.u64 	%p11, %rd45, %rd58;
	and.b64  	%rd46, %rd166, 4294967295;
	setp.ge.u64 	%p12, %rd46, %rd59;
	or.pred  	%p13, %p11, %p12;
	cvt.u32.u64 	%r42, %rd162;
	mov.b64 	%rd131, 1;
	shl.b64 	%rd132, %rd131, %r42;
	and.b64  	%rd134, %rd132, %rd14;
	setp.eq.s64 	%p14, %rd134, 0;
	or.pred  	%p15, %p13, %p14;
	@%p15 bra 	$L__BB4_20;
	shl.b64 	%rd135, %rd46, 2;
	add.s64 	%rd136, %rd12, %rd135;
	ld.global.u32 	%r6, [%rd136];
	atom.global.add.u32 	%r43, [%rd11], 1;
	cvt.u64.u32 	%rd47, %r43;
	setp.le.u64 	%p16, %rd16, %rd47;
	@%p16 bra 	$L__BB4_17;
	shl.b64 	%rd137, %rd47, 2;
	add.s64 	%rd138, %rd10, %rd137;
	mul.hi.u32 	%r44, %r5, 138547333;
	sub.s32 	%r45, %r5, %r44;
	shr.u32 	%r46, %r45, 1;
	add.s32 	%r47, %r46, %r44;
	shr.u32 	%r48, %r47, 4;
	st.global.u32 	[%rd138], %r48;
	add.s64 	%rd139, %rd9, %rd137;
	st.global.u32 	[%rd139], %r6;
	mul.lo.s32 	%r49, %r48, 31;
	sub.s32 	%r50, %r5, %r49;
	cvt.u16.u32 	%rs7, %r50;
	add.s16 	%rs8, %rs7, -15;
	add.s64 	%rd140, %rd8, %rd47;
	st.global.u8 	[%rd140], %rs8;
$L__BB4_17:
	atom.global.add.u32 	%r51, [%rd7], 1;
	cvt.u64.u32 	%rd48, %r51;
	setp.le.u64 	%p17, %rd65, %rd48;
	@%p17 bra 	$L__BB4_19;
	cvt.u64.u32 	%rd141, %r6;
	add.s64 	%rd142, %rd17, %rd141;
	mad.lo.s64 	%rd143, %rd142, %rd67, %rd45;
	shl.b64 	%rd144, %rd48, 3;
	add.s64 	%rd145, %rd6, %rd144;
	st.global.u64 	[%rd145], %rd143;
	ld.global.u16 	%rs9, [%rd160];
	shl.b64 	%rd146, %rd48, 1;
	add.s64 	%rd147, %rd5, %rd146;
	st.global.u16 	[%rd147], %rs9;
	ld.global.u16 	%rs10, [%rd158];
	add.s64 	%rd148, %rd4, %rd146;
	st.global.u16 	[%rd148], %rs10;
	ld.global.u16 	%rs11, [%rd159];
	add.s64 	%rd149, %rd3, %rd146;
	st.global.u16 	[%rd149], %rs11;
	ld.global.u16 	%rs12, [%rd161];
	add.s64 	%rd150, %rd2, %rd146;
	st.global.u16 	[%rd150], %rs12;
$L__BB4_19:
	mul.hi.u32 	%r52, %r5, 138547333;
	sub.s32 	%r53, %r5, %r52;
	shr.u32 	%r54, %r53, 1;
	add.s32 	%r55, %r54, %r52;
	shr.u32 	%r56, %r55, 4;
	mad.lo.s32 	%r57, %r56, %r1, %r6;
	shr.u32 	%r58, %r57, 6;
	mul.wide.u32 	%rd151, %r58, 8;
	add.s64 	%rd152, %rd1, %rd151;
	and.b32  	%r59, %r57, 63;
	mov.b64 	%rd153, 1;
	shl.b64 	%rd154, %rd153, %r59;
	atom.global.or.b64 	%rd155, [%rd152], %rd154;
$L__BB4_20:
	add.s32 	%r60, %r60, 4;
	add.s64 	%rd162, %rd162, 2;
	add.s64 	%rd161, %rd161, 4;
	add.s64 	%rd160, %rd160, 4;
	add.s64 	%rd159, %rd159, 4;
	add.s64 	%rd158, %rd158, 4;
	setp.ne.s32 	%p18, %r60, 128;
	@%p18 bra 	$L__BB4_2;
$L__BB4_21:
	ret;

}
	// .globl	partialDbResults
.visible .entry partialDbResults(
	.param .u64 .ptr .align 1 partialDbResults_param_0,
	.param .u64 .ptr .align 1 partialDbResults_param_1,
	.param .u64 partialDbResults_param_2,
	.param .u64 partialDbResults_param_3,
	.param .u64 partialDbResults_param_4,
	.param .u64 .ptr .align 1 partialDbResults_param_5,
	.param .u32 partialDbResults_param_6
)
{
	.reg .pred 	%p<31>;
	.reg .b32 	%r<45>;
	.reg .b64 	%rd<102>;

	ld.param.u64 	%rd36, [partialDbResults_param_0];
	ld.param.u64 	%rd39, [partialDbResults_param_1];
	ld.param.u64 	%rd37, [partialDbResults_param_2];
	ld.param.u64 	%rd38, [partialDbResults_param_3];
	ld.param.u64 	%rd40, [partialDbResults_param_4];
	ld.param.u64 	%rd41, [partialDbResults_param_5];
	ld.param.u32 	%r11, [partialDbResults_param_6];
	cvta.to.global.u64 	%rd1, %rd39;
	cvta.to.global.u64 	%rd2, %rd41;
	mov.u32 	%r12, %ctaid.x;
	mov.u32 	%r13, %ntid.x;
	mov.u32 	%r14, %tid.x;
	mad.lo.s32 	%r15, %r12, %r13, %r14;
	cvt.u64.u32 	%rd3, %r15;
	setp.le.u64 	%p1, %rd40, %rd3;
	@%p1 bra 	$L__BB5_27;
	cvta.to.global.u64 	%rd43, %rd36;
	shl.b64 	%rd4, %rd3, 6;
	shl.b64 	%rd44, %rd3, 3;
	add.s64 	%rd5, %rd43, %rd44;
	mov.b32 	%r44, 0;
	mov.b64 	%rd93, 3;
	cvt.u32.u64 	%r17, %rd38;
$L__BB5_2:
	add.s64 	%rd7, %rd4, %rd93;
	add.s64 	%rd8, %rd7, -3;
	or.b64  	%rd45, %rd8, %rd38;
	and.b64  	%rd46, %rd45, -4294967296;
	setp.ne.s64 	%p2, %rd46, 0;
	@%p2 bra 	$L__BB5_4;
	cvt.u32.u64 	%r18, %rd8;
	div.u32 	%r19, %r18, %r17;
	mul.lo.s32 	%r20, %r19, %r17;
	sub.s32 	%r21, %r18, %r20;
	cvt.u64.u32 	%rd94, %r19;
	cvt.u64.u32 	%rd95, %r21;
	bra.uni 	$L__BB5_5;
$L__BB5_4:
	div.u64 	%rd94, %rd8, %rd38;
	mul.lo.s64 	%rd47, %rd94, %rd38;
	sub.s64 	%rd95, %rd8, %rd47;
$L__BB5_5:
	cvt.u32.u64 	%r2, %rd95;
	ld.global.u64 	%rd48, [%rd5];
	and.b64  	%rd49, %rd94, 4294967295;
	setp.ge.u64 	%p3, %rd49, %rd37;
	and.b64  	%rd50, %rd95, 4294967295;
	setp.ge.u64 	%p4, %rd50, %rd38;
	or.pred  	%p5, %p3, %p4;
	cvt.u32.u64 	%r22, %rd93;
	add.s32 	%r23, %r22, -3;
	mov.b64 	%rd51, 1;
	shl.b64 	%rd52, %rd51, %r23;
	and.b64  	%rd53, %rd48, %rd52;
	setp.eq.s64 	%p6, %rd53, 0;
	or.pred  	%p7, %p5, %p6;
	@%p7 bra 	$L__BB5_8;
	atom.global.add.u32 	%r3, [%rd2], 1;
	setp.ge.u32 	%p8, %r3, %r11;
	@%p8 bra 	$L__BB5_8;
	mul.wide.u32 	%rd55, %r3, 4;
	add.s64 	%rd56, %rd1, %rd55;
	st.global.u32 	[%rd56], %r2;
$L__BB5_8:
	add.s64 	%rd15, %rd7, -2;
	or.b64  	%rd57, %rd15, %rd38;
	and.b64  	%rd58, %rd57, -4294967296;
	setp.ne.s64 	%p9, %rd58, 0;
	@%p9 bra 	$L__BB5_10;
	cvt.u32.u64 	%r25, %rd15;
	div.u32 	%r26, %r25, %r17;
	mul.lo.s32 	%r27, %r26, %r17;
	sub.s32 	%r28, %r25, %r27;
	cvt.u64.u32 	%rd96, %r26;
	cvt.u64.u32 	%rd97, %r28;
	bra.uni 	$L__BB5_11;
$L__BB5_10:
	div.u64 	%rd96, %rd15, %rd38;
	mul.lo.s64 	%rd59, %rd96, %rd38;
	sub.s64 	%rd97, %rd15, %rd59;
$L__BB5_11:
	cvt.u32.u64 	%r4, %rd97;
	ld.global.u64 	%rd60, [%rd5];
	and.b64  	%rd61, %rd96, 4294967295;
	setp.ge.u64 	%p10, %rd61, %rd37;
	and.b64  	%rd62, %rd97, 4294967295;
	setp.ge.u64 	%p11, %rd62, %rd38;
	or.pred  	%p12, %p10, %p11;
	add.s32 	%r30, %r22, -2;
	mov.b64 	%rd63, 1;
	shl.b64 	%rd64, %rd63, %r30;
	and.b64  	%rd65, %rd60, %rd64;
	setp.eq.s64 	%p13, %rd65, 0;
	or.pred  	%p14, %p12, %p13;
	@%p14 bra 	$L__BB5_14;
	atom.global.add.u32 	%r5, [%rd2], 1;
	setp.ge.u32 	%p15, %r5, %r11;
	@%p15 bra 	$L__BB5_14;
	mul.wide.u32 	%rd67, %r5, 4;
	add.s64 	%rd68, %rd1, %rd67;
	st.global.u32 	[%rd68], %r4;
$L__BB5_14:
	add.s64 	%rd22, %rd7, -1;
	or.b64  	%rd69, %rd22, %rd38;
	and.b64  	%rd70, %rd69, -4294967296;
	setp.ne.s64 	%p16, %rd70, 0;
	@%p16 bra 	$L__BB5_16;
	cvt.u32.u64 	%r32, %rd22;
	div.u32 	%r33, %r32, %r17;
	mul.lo.s32 	%r34, %r33, %r17;
	sub.s32 	%r35, %r32, %r34;
	cvt.u64.u32 	%rd98, %r33;
	cvt.u64.u32 	%rd99, %r35;
	bra.uni 	$L__BB5_17;
$L__BB5_16:
	div.u64 	%rd98, %rd22, %rd38;
	mul.lo.s64 	%rd71, %rd98, %rd38;
	sub.s64 	%rd99, %rd22, %rd71;
$L__BB5_17:
	cvt.u32.u64 	%r6, %rd99;
	ld.global.u64 	%rd72, [%rd5];
	and.b64  	%rd73, %rd98, 4294967295;
	setp.ge.u64 	%p17, %rd73, %rd37;
	and.b64  	%rd74, %rd99, 4294967295;
	setp.ge.u64 	%p18, %rd74, %rd38;
	or.pred  	%p19, %p17, %p18;
	add.s32 	%r37, %r22, -1;
	mov.b64 	%rd75, 1;
	shl.b64 	%rd76, %rd75, %r37;
	and.b64  	%rd77, %rd72, %rd76;
	setp.eq.s64 	%p20, %rd77, 0;
	or.pred  	%p21, %p19, %p20;
	@%p21 bra 	$L__BB5_20;
	atom.global.add.u32 	%r7, [%rd2], 1;
	setp.ge.u32 	%p22, %r7, %r11;
	@%p22 bra 	$L__BB5_20;
	mul.wide.u32 	%rd79, %r7, 4;
	add.s64 	%rd80, %rd1, %rd79;
	st.global.u32 	[%rd80], %r6;
$L__BB5_20:
	or.b64  	%rd81, %rd7, %rd38;
	and.b64  	%rd82, %rd81, -4294967296;
	setp.ne.s64 	%p23, %rd82, 0;
	@%p23 bra 	$L__BB5_22;
	cvt.u32.u64 	%r39, %rd7;
	div.u32 	%r40, %r39, %r17;
	mul.lo.s32 	%r41, %r40, %r17;
	sub.s32 	%r42, %r39, %r41;
	cvt.u64.u32 	%rd100, %r40;
	cvt.u64.u32 	%rd101, %r42;
	bra.uni 	$L__BB5_23;
$L__BB5_22:
	div.u64 	%rd100, %rd7, %rd38;
	mul.lo.s64 	%rd83, %rd100, %rd38;
	sub.s64 	%rd101, %rd7, %rd83;
$L__BB5_23:
	cvt.u32.u64 	%r8, %rd101;
	ld.global.u64 	%rd84, [%rd5];
	and.b64  	%rd85, %rd100, 4294967295;
	setp.ge.u64 	%p24, %rd85, %rd37;
	and.b64  	%rd86, %rd101, 4294967295;
	setp.ge.u64 	%p25, %rd86, %rd38;
	or.pred  	%p26, %p24, %p25;
	mov.b64 	%rd87, 1;
	shl.b64 	%rd88, %rd87, %r22;
	and.b64  	%rd89, %rd84, %rd88;
	setp.eq.s64 	%p27, %rd89, 0;
	or.pred  	%p28, %p26, %p27;
	@%p28 bra 	$L__BB5_26;
	atom.global.add.u32 	%r9, [%rd2], 1;
	setp.ge.u32 	%p29, %r9, %r11;
	@%p29 bra 	$L__BB5_26;
	mul.wide.u32 	%rd91, %r9, 4;
	add.s64 	%rd92, %rd1, %rd91;
	st.global.u32 	[%rd92], %r8;
$L__BB5_26:
	add.s32 	%r44, %r44, 4;
	add.s64 	%rd93, %rd93, 4;
	setp.ne.s32 	%p30, %r44, 64;
	@%p30 bra 	$L__BB5_2;
$L__BB5_27:
	ret;

}
	// .globl	mergeDbResults
.visible .entry mergeDbResults(
	.param .u64 .ptr .align 1 mergeDbResults_param_0,
	.param .u64 .ptr .align 1 mergeDbResults_param_1,
	.param .u64 .ptr .align 1 mergeDbResults_param_2,
	.param .u64 mergeDbResults_param_3,
	.param .u64 mergeDbResults_param_4,
	.param .u64 mergeDbResults_param_5,
	.param .u64 .ptr .align 1 mergeDbResults_param_6,
	.param .u64 .ptr .align 1 mergeDbResults_param_7,
	.param .u64 .ptr .align 1 mergeDbResults_param_8,
	.param .u64 .ptr .align 1 mergeDbResults_param_9,
	.param .u64 .ptr .align 1 mergeDbResults_param_10,
	.param .u64 .ptr .align 1 mergeDbResults_param_11
)
{
	.reg .pred 	%p<27>;
	.reg .b16 	%rs<13>;
	.reg .b32 	%r<46>;
	.reg .b64 	%rd<97>;

	ld.param.u64 	%rd34, [mergeDbResults_param_2];
	ld.param.u64 	%rd33, [mergeDbResults_param_4];
	ld.param.u64 	%rd35, [mergeDbResults_param_5];
	ld.param.u64 	%rd36, [mergeDbResults_param_6];
	ld.param.u64 	%rd37, [mergeDbResults_param_7];
	ld.param.u64 	%rd38, [mergeDbResults_param_8];
	ld.param.u64 	%rd39, [mergeDbResults_param_9];
	ld.param.u64 	%rd40, [mergeDbResults_param_10];
	ld.param.u64 	%rd41, [mergeDbResults_param_11];
	cvta.to.global.u64 	%rd1, %rd37;
	cvta.to.global.u64 	%rd2, %rd36;
	cvta.to.global.u64 	%rd3, %rd34;
	cvta.to.global.u64 	%rd4, %rd41;
	cvta.to.global.u64 	%rd5, %rd39;
	cvta.to.global.u64 	%rd6, %rd40;
	cvta.to.global.u64 	%rd7, %rd38;
	mov.u32 	%r13, %ctaid.x;
	mov.u32 	%r14, %ntid.x;
	mov.u32 	%r15, %tid.x;
	mad.lo.s32 	%r16, %r13, %r14, %r15;
	cvt.u64.u32 	%rd8, %r16;
	setp.le.u64 	%p1, %rd35, %rd8;
	@%p1 bra 	$L__BB6_29;
	ld.param.u64 	%rd89, [mergeDbResults_param_1];
	ld.param.u64 	%rd88, [mergeDbResults_param_0];
	cvta.to.global.u64 	%rd43, %rd88;
	cvta.to.global.u64 	%rd44, %rd89;
	shl.b64 	%rd9, %rd8, 6;
	shl.b64 	%rd45, %rd8, 3;
	add.s64 	%rd10, %rd43, %rd45;
	add.s64 	%rd11, %rd44, %rd45;
	mov.b32 	%r45, 0;
	mov.b64 	%rd92, 1;
	cvt.u32.u64 	%r18, %rd33;
$L__BB6_2:
	add.s64 	%rd13, %rd9, %rd92;
	add.s64 	%rd14, %rd13, -1;
	or.b64  	%rd46, %rd14, %rd33;
	and.b64  	%rd47, %rd46, -4294967296;
	setp.ne.s64 	%p2, %rd47, 0;
	@%p2 bra 	$L__BB6_4;
	cvt.u32.u64 	%r19, %rd14;
	div.u32 	%r20, %r19, %r18;
	mul.lo.s32 	%r21, %r20, %r18;
	sub.s32 	%r22, %r19, %r21;
	cvt.u64.u32 	%rd93, %r20;
	cvt.u64.u32 	%rd94, %r22;
	bra.uni 	$L__BB6_5;
$L__BB6_4:
	div.u64 	%rd93, %rd14, %rd33;
	mul.lo.s64 	%rd48, %rd93, %rd33;
	sub.s64 	%rd94, %rd14, %rd48;
$L__BB6_5:
	ld.param.u64 	%rd90, [mergeDbResults_param_3];
	cvt.u32.u64 	%r2, %rd93;
	cvt.u32.u64 	%r3, %rd94;
	ld.global.u64 	%rd49, [%rd10];
	cvt.u32.u64 	%r23, %rd92;
	add.s32 	%r24, %r23, -1;
	shr.u64 	%rd50, %rd49, %r24;
	cvt.u16.u64 	%rs5, %rd50;
	and.b16  	%rs1, %rs5, 1;
	ld.global.u64 	%rd51, [%rd11];
	shr.u64 	%rd52, %rd51, %r24;
	cvt.u16.u64 	%rs6, %rd52;
	and.b16  	%rs2, %rs6, 1;
	and.b64  	%rd21, %rd93, 4294967295;
	setp.ge.u64 	%p3, %rd21, %rd90;
	and.b64  	%rd53, %rd94, 4294967295;
	setp.ge.u64 	%p4, %rd53, %rd33;
	or.pred  	%p5, %p3, %p4;
	@%p5 bra 	$L__BB6_15;
	setp.eq.s16 	%p6, %rs1, 0;
	@%p6 bra 	$L__BB6_9;
	shl.b64 	%rd54, %rd21, 2;
	add.s64 	%rd55, %rd7, %rd54;
	atom.global.add.u32 	%r4, [%rd55], 1;
	setp.gt.u32 	%p7, %r4, 255;
	@%p7 bra 	$L__BB6_9;
	shl.b32 	%r25, %r2, 8;
	add.s32 	%r26, %r25, %r4;
	mul.wide.u32 	%rd56, %r26, 4;
	add.s64 	%rd57, %rd6, %rd56;
	st.global.u32 	[%rd57], %r3;
$L__BB6_9:
	setp.eq.s16 	%p8, %rs2, 0;
	@%p8 bra 	$L__BB6_12;
	shl.b64 	%rd58, %rd21, 2;
	add.s64 	%rd59, %rd5, %rd58;
	atom.global.add.u32 	%r5, [%rd59], 1;
	setp.gt.u32 	%p9, %r5, 255;
	@%p9 bra 	$L__BB6_12;
	shl.b32 	%r27, %r2, 8;
	add.s32 	%r28, %r27, %r5;
	mul.wide.u32 	%rd60, %r28, 4;
	add.s64 	%rd61, %rd4, %rd60;
	st.global.u32 	[%rd61], %r3;
$L__BB6_12:
	or.pred  	%p12, %p6, %p8;
	@%p12 bra 	$L__BB6_15;
	shl.b64 	%rd62, %rd21, 2;
	add.s64 	%rd63, %rd3, %rd62;
	atom.global.min.u32 	%r29, [%rd63], %r3;
	add.s64 	%rd64, %rd2, %rd62;
	atom.global.add.u32 	%r6, [%rd64], 1;
	setp.gt.u32 	%p13, %r6, 255;
	@%p13 bra 	$L__BB6_15;
	shl.b32 	%r30, %r2, 8;
	add.s32 	%r31, %r30, %r6;
	mul.wide.u32 	%rd65, %r31, 4;
	add.s64 	%rd66, %rd1, %rd65;
	st.global.u32 	[%rd66], %r3;
$L__BB6_15:
	or.b64  	%rd67, %rd13, %rd33;
	and.b64  	%rd68, %rd67, -4294967296;
	setp.ne.s64 	%p14, %rd68, 0;
	@%p14 bra 	$L__BB6_17;
	cvt.u32.u64 	%r32, %rd33;
	cvt.u32.u64 	%r33, %rd13;
	div.u32 	%r34, %r33, %r32;
	mul.lo.s32 	%r35, %r34, %r32;
	sub.s32 	%r36, %r33, %r35;
	cvt.u64.u32 	%rd95, %r34;
	cvt.u64.u32 	%rd96, %r36;
	bra.uni 	$L__BB6_18;
$L__BB6_17:
	div.u64 	%rd95, %rd13, %rd33;
	mul.lo.s64 	%rd69, %rd95, %rd33;
	sub.s64 	%rd96, %rd13, %rd69;
$L__BB6_18:
	ld.param.u64 	%rd91, [mergeDbResults_param_3];
	cvt.u32.u64 	%r7, %rd95;
	cvt.u32.u64 	%r8, %rd96;
	ld.global.u64 	%rd70, [%rd10];
	cvt.u32.u64 	%r37, %rd92;
	shr.u64 	%rd71, %rd70, %r37;
	cvt.u16.u64 	%rs9, %rd71;
	and.b16  	%rs3, %rs9, 1;
	ld.global.u64 	%rd72, [%rd11];
	shr.u64 	%rd73, %rd72, %r37;
	cvt.u16.u64 	%rs10, %rd73;
	and.b16  	%rs4, %rs10, 1;
	and.b64  	%rd28, %rd95, 4294967295;
	setp.ge.u64 	%p15, %rd28, %rd91;
	and.b64  	%rd74, %rd96, 4294967295;
	setp.ge.u64 	%p16, %rd74, %rd33;
	or.pred  	%p17, %p15, %p16;
	@%p17 bra 	$L__BB6_28;
	setp.eq.s16 	%p18, %rs3, 0;
	@%p18 bra 	$L__BB6_22;
	shl.b64 	%rd75, %rd28, 2;
	add.s64 	%rd76, %rd7, %rd75;
	atom.global.add.u32 	%r9, [%rd76], 1;
	setp.gt.u32 	%p19, %r9, 255;
	@%p19 bra 	$L__BB6_22;
	shl.b32 	%r38, %r7, 8;
	add.s32 	%r39, %r38, %r9;
	mul.wide.u32 	%rd77, %r39, 4;
	add.s64 	%rd78, %rd6, %rd77;
	st.global.u32 	[%rd78], %r8;
$L__BB6_22:
	setp.eq.s16 	%p20, %rs4, 0;
	@%p20 bra 	$L__BB6_25;
	shl.b64 	%rd79, %rd28, 2;
	add.s64 	%rd80, %rd5, %rd79;
	atom.global.add.u32 	%r10, [%rd80], 1;
	setp.gt.u32 	%p21, %r10, 255;
	@%p21 bra 	$L__BB6_25;
	shl.b32 	%r40, %r7, 8;
	add.s32 	%r41, %r40, %r10;
	mul.wide.u32 	%rd81, %r41, 4;
	add.s64 	%rd82, %rd4, %rd81;
	st.global.u32 	[%rd82], %r8;
$L__BB6_25:
	or.pred  	%p24, %p18, %p20;
	@%p24 bra 	$L__BB6_28;
	shl.b64 	%rd83, %rd28, 2;
	add.s64 	%rd84, %rd3, %rd83;
	atom.global.min.u32 	%r42, [%rd84], %r8;
	add.s64 	%rd85, %rd2, %rd83;
	atom.global.add.u32 	%r11, [%rd85], 1;
	setp.gt.u32 	%p25, %r11, 255;
	@%p25 bra 	$L__BB6_28;
	shl.b32 	%r43, %r7, 8;
	add.s32 	%r44, %r43, %r11;
	mul.wide.u32 	%rd86, %r44, 4;
	add.s64 	%rd87, %rd1, %rd86;
	st.global.u32 	[%rd87], %r8;
$L__BB6_28:
	add.s32 	%r45, %r45, 2;
	add.s64 	%rd92, %rd92, 2;
	setp.ne.s32 	%p26, %r45, 64;
	@%p26 bra 	$L__BB6_2;
$L__BB6_29:
	ret;

}
	// .globl	mergeDbResultsWithOrPolicyBitmap
.visible .entry mergeDbResultsWithOrPolicyBitmap(
	.param .u64 .ptr .align 1 mergeDbResultsWithOrPolicyBitmap_param_0,
	.param .u64 .ptr .align 1 mergeDbResultsWithOrPolicyBitmap_param_1,
	.param .u64 .ptr .align 1 mergeDbResultsWithOrPolicyBitmap_param_2,
	.param .u64 mergeDbResultsWithOrPolicyBitmap_param_3,
	.param .u64 mergeDbResultsWithOrPolicyBitmap_param_4,
	.param .u64 mergeDbResultsWithOrPolicyBitmap_param_5,
	.param .u64 mergeDbResultsWithOrPolicyBitmap_param_6,
	.param .u64 .ptr .align 1 mergeDbResultsWithOrPolicyBitmap_param_7,
	.param .u64 .ptr .align 1 mergeDbResultsWithOrPolicyBitmap_param_8,
	.param .u64 .ptr .align 1 mergeDbResultsWithOrPolicyBitmap_param_9,
	.param .u64 .ptr .align 1 mergeDbResultsWithOrPolicyBitmap_param_10,
	.param .u64 .ptr .align 1 mergeDbResultsWithOrPolicyBitmap_param_11,
	.param .u64 .ptr .align 1 mergeDbResultsWithOrPolicyBitmap_param_12,
	.param .u64 .ptr .align 1 mergeDbResultsWithOrPolicyBitmap_param_13,
	.param .u64 mergeDbResultsWithOrPolicyBitmap_param_14,
	.param .u64 mergeDbResultsWithOrPolicyBitmap_param_15
)
{
	.reg .pred 	%p<35>;
	.reg .b16 	%rs<19>;
	.reg .b32 	%r<51>;
	.reg .b64 	%rd<120>;

	ld.param.u64 	%rd40, [mergeDbResultsWithOrPolicyBitmap_param_2];
	ld.param.u64 	%rd36, [mergeDbResultsWithOrPolicyBitmap_param_3];
	ld.param.u64 	%rd37, [mergeDbResultsWithOrPolicyBitmap_param_4];
	ld.param.u64 	%rd41, [mergeDbResultsWithOrPolicyBitmap_param_5];
	ld.param.u64 	%rd42, [mergeDbResultsWithOrPolicyBitmap_param_6];
	ld.param.u64 	%rd43, [mergeDbResultsWithOrPolicyBitmap_param_7];
	ld.param.u64 	%rd44, [mergeDbResultsWithOrPolicyBitmap_param_8];
	ld.param.u64 	%rd45, [mergeDbResultsWithOrPolicyBitmap_param_9];
	ld.param.u64 	%rd46, [mergeDbResultsWithOrPolicyBitmap_param_10];
	ld.param.u64 	%rd47, [mergeDbResultsWithOrPolicyBitmap_param_11];
	ld.param.u64 	%rd48, [mergeDbResultsWithOrPolicyBitmap_param_12];
	ld.param.u64 	%rd49, [mergeDbResultsWithOrPolicyBitmap_param_13];
	cvta.to.global.u64 	%rd1, %rd44;
	cvta.to.global.u64 	%rd2, %rd43;
	cvta.to.global.u64 	%rd3, %rd40;
	cvta.to.global.u64 	%rd4, %rd49;
	cvta.to.global.u64 	%rd5, %rd48;
	cvta.to.global.u64 	%rd6, %rd46;
	cvta.to.global.u64 	%rd7, %rd47;
	cvta.to.global.u64 	%rd8, %rd45;
	add.s64 	%rd50, %rd42, 63;
	shr.u64 	%rd9, %rd50, 6;
	mul.lo.s64 	%rd10, %rd42, %rd36;
	mov.u32 	%r13, %ctaid.x;
	mov.u32 	%r14, %ntid.x;
	mov.u32 	%r15, %tid.x;
	mad.lo.s32 	%r16, %r13, %r14, %r15;
	cvt.u64.u32 	%rd11, %r16;
	setp.le.u64 	%p1, %rd41, %rd11;
	@%p1 bra 	$L__BB7_35;
	ld.param.u64 	%rd111, [mergeDbResultsWithOrPolicyBitmap_param_1];
	ld.param.u64 	%rd110, [mergeDbResultsWithOrPolicyBitmap_param_0];
	cvta.to.global.u64 	%rd51, %rd110;
	cvta.to.global.u64 	%rd52, %rd111;
	shl.b64 	%rd12, %rd11, 6;
	shl.b64 	%rd53, %rd11, 3;
	add.s64 	%rd13, %rd51, %rd53;
	add.s64 	%rd14, %rd52, %rd53;
	mov.b32 	%r50, 0;
	cvt.u32.u64 	%r18, %rd37;
$L__BB7_2:
	cvt.u64.u32 	%rd15, %r50;
	add.s64 	%rd16, %rd12, %rd15;
	setp.ge.u64 	%p2, %rd16, %rd10;
	@%p2 bra 	$L__BB7_35;
	or.b64  	%rd54, %rd16, %rd37;
	and.b64  	%rd55, %rd54, -4294967296;
	setp.ne.s64 	%p3, %rd55, 0;
	@%p3 bra 	$L__BB7_5;
	cvt.u32.u64 	%r19, %rd16;
	div.u32 	%r20, %r19, %r18;
	mul.lo.s32 	%r21, %r20, %r18;
	sub.s32 	%r22, %r19, %r21;
	cvt.u64.u32 	%rd116, %r20;
	cvt.u64.u32 	%rd117, %r22;
	bra.uni 	$L__BB7_6;
$L__BB7_5:
	div.u64 	%rd116, %rd16, %rd37;
	mul.lo.s64 	%rd56, %rd116, %rd37;
	sub.s64 	%rd117, %rd16, %rd56;
$L__BB7_6:
	cvt.u32.u64 	%r2, %rd116;
	cvt.u32.u64 	%r3, %rd117;
	ld.global.u64 	%rd57, [%rd13];
	cvt.u32.u64 	%r23, %rd15;
	shr.u64 	%rd58, %rd57, %r23;
	cvt.u16.u64 	%rs5, %rd58;
	and.b16  	%rs1, %rs5, 1;
	ld.global.u64 	%rd59, [%rd14];
	shr.u64 	%rd60, %rd59, %r23;
	cvt.u16.u64 	%rs6, %rd60;
	and.b16  	%rs2, %rs6, 1;
	and.b64  	%rd23, %rd116, 4294967295;
	setp.ge.u64 	%p4, %rd23, %rd36;
	and.b64  	%rd24, %rd117, 4294967295;
	setp.ge.u64 	%p5, %rd24, %rd37;
	or.pred  	%p6, %p4, %p5;
	@%p6 bra 	$L__BB7_18;
	setp.eq.s16 	%p7, %rs1, 0;
	@%p7 bra 	$L__BB7_10;
	shl.b64 	%rd61, %rd23, 2;
	add.s64 	%rd62, %rd8, %rd61;
	atom.global.add.u32 	%r4, [%rd62], 1;
	setp.gt.u32 	%p8, %r4, 255;
	@%p8 bra 	$L__BB7_10;
	shl.b32 	%r24, %r2, 8;
	add.s32 	%r25, %r24, %r4;
	mul.wide.u32 	%rd63, %r25, 4;
	add.s64 	%rd64, %rd7, %rd63;
	st.global.u32 	[%rd64], %r3;
$L__BB7_10:
	setp.eq.s16 	%p9, %rs2, 0;
	@%p9 bra 	$L__BB7_13;
	shl.b64 	%rd65, %rd23, 2;
	add.s64 	%rd66, %rd6, %rd65;
	atom.global.add.u32 	%r5, [%rd66], 1;
	setp.gt.u32 	%p10, %r5, 255;
	@%p10 bra 	$L__BB7_13;
	shl.b32 	%r26, %r2, 8;
	add.s32 	%r27, %r26, %r5;
	mul.wide.u32 	%rd67, %r27, 4;
	add.s64 	%rd68, %rd5, %rd67;
	st.global.u32 	[%rd68], %r3;
$L__BB7_13:
	ld.param.u64 	%rd114, [mergeDbResultsWithOrPolicyBitmap_param_15];
	ld.param.u64 	%rd112, [mergeDbResultsWithOrPolicyBitmap_param_14];
	mad.lo.s64 	%rd69, %rd24, %rd112, %rd114;
	shr.u64 	%rd70, %rd69, 6;
	mad.lo.s64 	%rd71, %rd23, %rd9, %rd70;
	shl.b64 	%rd72, %rd71, 3;
	add.s64 	%rd73, %rd4, %rd72;
	ld.global.u64 	%rd74, [%rd73];
	cvt.u32.u64 	%r28, %rd69;
	and.b32  	%r29, %r28, 63;
	shr.u64 	%rd75, %rd74, %r29;
	and.b64  	%rd76, %rd75, 1;
	setp.eq.b64 	%p11, %rd76, 1;
	not.pred 	%p12, %p11;
	@%p12 bra 	$L__BB7_15;
	or.b16  	%rs8, %rs1, %rs2;
	and.b16  	%rs9, %rs8, 255;
	setp.ne.s16 	%p13, %rs9, 0;
	@%p13 bra 	$L__BB7_16;
	bra.uni 	$L__BB7_18;
$L__BB7_15:
	or.pred  	%p16, %p7, %p9;
	@%p16 bra 	$L__BB7_18;
$L__BB7_16:
	shl.b64 	%rd77, %rd23, 2;
	add.s64 	%rd78, %rd3, %rd77;
	atom.global.min.u32 	%r30, [%rd78], %r3;
	add.s64 	%rd79, %rd2, %rd77;
	atom.global.add.u32 	%r6, [%rd79], 1;
	setp.gt.u32 	%p17, %r6, 255;
	@%p17 bra 	$L__BB7_18;
	shl.b32 	%r31, %r2, 8;
	add.s32 	%r32, %r31, %r6;
	mul.wide.u32 	%rd80, %r32, 4;
	add.s64 	%rd81, %rd1, %rd80;
	st.global.u32 	[%rd81], %r3;
$L__BB7_18:
	add.s64 	%rd25, %rd16, 1;
	setp.ge.u64 	%p18, %rd25, %rd10;
	@%p18 bra 	$L__BB7_35;
	or.b64  	%rd82, %rd25, %rd37;
	and.b64  	%rd83, %rd82, -4294967296;
	setp.ne.s64 	%p19, %rd83, 0;
	@%p19 bra 	$L__BB7_21;
	cvt.u32.u64 	%r33, %rd37;
	cvt.u32.u64 	%r34, %rd25;
	div.u32 	%r35, %r34, %r33;
	mul.lo.s32 	%r36, %r35, %r33;
	sub.s32 	%r37, %r34, %r36;
	cvt.u64.u32 	%rd118, %r35;
	cvt.u64.u32 	%rd119, %r37;
	bra.uni 	$L__BB7_22;
$L__BB7_21:
	div.u64 	%rd118, %rd25, %rd37;
	mul.lo.s64 	%rd84, %rd118, %rd37;
	sub.s64 	%rd119, %rd25, %rd84;
$L__BB7_22:
	cvt.u32.u64 	%r38, %rd15;
	add.s32 	%r39, %r38, 1;
	cvt.u32.u64 	%r7, %rd118;
	cvt.u32.u64 	%r8, %rd119;
	ld.global.u64 	%rd85, [%rd13];
	shr.u64 	%rd86, %rd85, %r39;
	cvt.u16.u64 	%rs12, %rd86;
	and.b16  	%rs3, %rs12, 1;
	ld.global.u64 	%rd87, [%rd14];
	shr.u64 	%rd88, %rd87, %r39;
	cvt.u16.u64 	%rs13, %rd88;
	and.b16  	%rs4, %rs13, 1;
	and.b64  	%rd32, %rd118, 4294967295;
	setp.ge.u64 	%p20, %rd32, %rd36;
	and.b64  	%rd33, %rd119, 4294967295;
	setp.ge.u64 	%p21, %rd33, %rd37;
	or.pred  	%p22, %p20, %p21;
	@%p22 bra 	$L__BB7_34;
	setp.eq.s16 	%p23, %rs3, 0;
	@%p23 bra 	$L__BB7_26;
	shl.b64 	%rd89, %rd32, 2;
	add.s64 	%rd90, %rd8, %rd89;
	atom.global.add.u32 	%r9, [%rd90], 1;
	setp.gt.u32 	%p24, %r9, 255;
	@%p24 bra 	$L__BB7_26;
	shl.b32 	%r40, %r7, 8;
	add.s32 	%r41, %r40, %r9;
	mul.wide.u32 	%rd91, %r41, 4;
	add.s64 	%rd92, %rd7, %rd91;
	st.global.u32 	[%rd92], %r8;
$L__BB7_26:
	setp.eq.s16 	%p25, %rs4, 0;
	@%p25 bra 	$L__BB7_29;
	shl.b64 	%rd93, %rd32, 2;
	add.s64 	%rd94, %rd6, %rd93;
	atom.global.add.u32 	%r10, [%rd94], 1;
	setp.gt.u32 	%p26, %r10, 255;
	@%p26 bra 	$L__BB7_29;
	shl.b32 	%r42, %r7, 8;
	add.s32 	%r43, %r42, %r10;
	mul.wide.u32 	%rd95, %r43, 4;
	add.s64 	%rd96, %rd5, %rd95;
	st.global.u32 	[%rd96], %r8;
$L__BB7_29:
	ld.param.u64 	%rd115, [mergeDbResultsWithOrPolicyBitmap_param_15];
	ld.param.u64 	%rd113, [mergeDbResultsWithOrPolicyBitmap_param_14];
	mad.lo.s64 	%rd97, %rd33, %rd113, %rd115;
	shr.u64 	%rd98, %rd97, 6;
	mad.lo.s64 	%rd99, %rd32, %rd9, %rd98;
	shl.b64 	%rd100, %rd99, 3;
	add.s64 	%rd101, %rd4, %rd100;
	ld.global.u64 	%rd102, [%rd101];
	cvt.u32.u64 	%r44, %rd97;
	and.b32  	%r45, %r44, 63;
	shr.u64 	%rd103, %rd102, %r45;
	and.b64  	%rd104, %rd103, 1;
	setp.eq.b64 	%p27, %rd104, 1;
	not.pred 	%p28, %p27;
	@%p28 bra 	$L__BB7_31;
	or.b16  	%rs15, %rs3, %rs4;
	and.b16  	%rs16, %rs15, 255;
	setp.ne.s16 	%p29, %rs16, 0;
	@%p29 bra 	$L__BB7_32;
	bra.uni 	$L__BB7_34;
$L__BB7_31:
	or.pred  	%p32, %p23, %p25;
	@%p32 bra 	$L__BB7_34;
$L__BB7_32:
	shl.b64 	%rd105, %rd32, 2;
	add.s64 	%rd106, %rd3, %rd105;
	atom.global.min.u32 	%r46, [%rd106], %r8;
	add.s64 	%rd107, %rd2, %rd105;
	atom.global.add.u32 	%r11, [%rd107], 1;
	setp.gt.u32 	%p33, %r11, 255;
	@%p33 bra 	$L__BB7_34;
	shl.b32 	%r47, %r7, 8;
	add.s32 	%r48, %r47, %r11;
	mul.wide.u32 	%rd108, %r48, 4;
	add.s64 	%rd109, %rd1, %rd108;
	st.global.u32 	[%rd109], %r8;
$L__BB7_34:
	cvt.u32.u64 	%r49, %rd15;
	add.s32 	%r50, %r49, 2;
	setp.ne.s32 	%p34, %r50, 64;
	@%p34 bra 	$L__BB7_2;
$L__BB7_35:
	ret;

}
	// .globl	mergeBatchResults
.visible .entry mergeBatchResults(
	.param .u64 .ptr .align 1 mergeBatchResults_param_0,
	.param .u64 .ptr .align 1 mergeBatchResults_param_1,
	.param .u64 .ptr .align 1 mergeBatchResults_param_2,
	.param .u64 mergeBatchResults_param_3,
	.param .u64 mergeBatchResults_param_4,
	.param .u64 mergeBatchResults_param_5,
	.param .u64 .ptr .align 1 mergeBatchResults_param_6,
	.param .u64 .ptr .align 1 mergeBatchResults_param_7,
	.param .u64 .ptr .align 1 mergeBatchResults_param_8,
	.param .u64 .ptr .align 1 mergeBatchResults_param_9,
	.param .u64 .ptr .align 1 mergeBatchResults_param_10,
	.param .u64 .ptr .align 1 mergeBatchResults_param_11
)
{
	.reg .pred 	%p<29>;
	.reg .b32 	%r<48>;
	.reg .b64 	%rd<77>;

	ld.param.u64 	%rd26, [mergeBatchResults_param_0];
	ld.param.u64 	%rd27, [mergeBatchResults_param_1];
	ld.param.u64 	%rd30, [mergeBatchResults_param_2];
	ld.param.u64 	%rd29, [mergeBatchResults_param_4];
	ld.param.u64 	%rd31, [mergeBatchResults_param_5];
	ld.param.u64 	%rd32, [mergeBatchResults_param_6];
	ld.param.u64 	%rd33, [mergeBatchResults_param_7];
	cvta.to.global.u64 	%rd1, %rd33;
	cvta.to.global.u64 	%rd2, %rd32;
	cvta.to.global.u64 	%rd3, %rd30;
	mov.u32 	%r11, %ctaid.x;
	mov.u32 	%r12, %ntid.x;
	mov.u32 	%r13, %tid.x;
	mad.lo.s32 	%r14, %r11, %r12, %r13;
	cvt.u64.u32 	%rd4, %r14;
	setp.le.u64 	%p1, %rd31, %rd4;
	@%p1 bra 	$L__BB8_19;
	cvta.to.global.u64 	%rd35, %rd26;
	cvta.to.global.u64 	%rd36, %rd27;
	shl.b64 	%rd5, %rd4, 6;
	shl.b64 	%rd37, %rd4, 3;
	add.s64 	%rd6, %rd35, %rd37;
	add.s64 	%rd7, %rd36, %rd37;
	mov.b32 	%r47, 0;
	mov.b64 	%rd72, 1;
	cvt.u32.u64 	%r16, %rd29;
$L__BB8_2:
	add.s64 	%rd9, %rd5, %rd72;
	add.s64 	%rd10, %rd9, -1;
	or.b64  	%rd38, %rd10, %rd29;
	and.b64  	%rd39, %rd38, -4294967296;
	setp.ne.s64 	%p2, %rd39, 0;
	@%p2 bra 	$L__BB8_4;
	cvt.u32.u64 	%r17, %rd10;
	div.u32 	%r18, %r17, %r16;
	mul.lo.s32 	%r19, %r18, %r16;
	sub.s32 	%r20, %r17, %r19;
	cvt.u64.u32 	%rd73, %r18;
	cvt.u64.u32 	%rd74, %r20;
	bra.uni 	$L__BB8_5;
$L__BB8_4:
	div.u64 	%rd73, %rd10, %rd29;
	mul.lo.s64 	%rd40, %rd73, %rd29;
	sub.s64 	%rd74, %rd10, %rd40;
$L__BB8_5:
	ld.param.u64 	%rd70, [mergeBatchResults_param_3];
	cvt.u32.u64 	%r2, %rd73;
	cvt.u32.u64 	%r3, %rd74;
	and.b64  	%rd17, %rd73, 4294967295;
	setp.ge.u64 	%p3, %rd17, %rd70;
	and.b64  	%rd41, %rd74, 4294967295;
	setp.ge.u64 	%p4, %rd41, %rd29;
	or.pred  	%p5, %p3, %p4;
	setp.lt.u32 	%p6, %r3, 15;
	or.pred  	%p7, %p6, %p5;
	@%p7 bra 	$L__BB8_10;
	mad.lo.s32 	%r21, %r3, -1108378657, -554189329;
	setp.gt.u32 	%p8, %r21, 138547332;
	mul.hi.u32 	%r22, %r3, 138547333;
	sub.s32 	%r23, %r3, %r22;
	shr.u32 	%r24, %r23, 1;
	add.s32 	%r25, %r24, %r22;
	shr.u32 	%r4, %r25, 4;
	setp.ge.u32 	%p9, %r4, %r2;
	or.pred  	%p10, %p9, %p8;
	@%p10 bra 	$L__BB8_10;
	ld.global.u64 	%rd42, [%rd6];
	ld.global.u64 	%rd43, [%rd7];
	cvt.u32.u64 	%r26, %rd72;
	add.s32 	%r27, %r26, -1;
	mov.b64 	%rd44, 1;
	shl.b64 	%rd45, %rd44, %r27;
	and.b64  	%rd46, %rd42, %rd45;
	setp.eq.s64 	%p11, %rd46, 0;
	and.b64  	%rd47, %rd43, %rd45;
	setp.eq.s64 	%p12, %rd47, 0;
	or.pred  	%p13, %p11, %p12;
	@%p13 bra 	$L__BB8_10;
	shl.b64 	%rd49, %rd17, 2;
	add.s64 	%rd50, %rd3, %rd49;
	atom.global.min.u32 	%r28, [%rd50], -2;
	add.s64 	%rd51, %rd2, %rd49;
	atom.global.add.u32 	%r5, [%rd51], 1;
	setp.gt.u32 	%p14, %r5, 255;
	@%p14 bra 	$L__BB8_10;
	not.b32 	%r29, %r4;
	shl.b32 	%r30, %r2, 8;
	add.s32 	%r31, %r30, %r5;
	mul.wide.u32 	%rd52, %r31, 4;
	add.s64 	%rd53, %rd1, %rd52;
	st.global.u32 	[%rd53], %r29;
$L__BB8_10:
	or.b64  	%rd54, %rd9, %rd29;
	and.b64  	%rd55, %rd54, -4294967296;
	setp.ne.s64 	%p15, %rd55, 0;
	@%p15 bra 	$L__BB8_12;
	cvt.u32.u64 	%r32, %rd29;
	cvt.u32.u64 	%r33, %rd9;
	div.u32 	%r34, %r33, %r32;
	mul.lo.s32 	%r35, %r34, %r32;
	sub.s32 	%r36, %r33, %r35;
	cvt.u64.u32 	%rd75, %r34;
	cvt.u64.u32 	%rd76, %r36;
	bra.uni 	$L__BB8_13;
$L__BB8_12:
	div.u64 	%rd75, %rd9, %rd29;
	mul.lo.s64 	%rd56, %rd75, %rd29;
	sub.s64 	%rd76, %rd9, %rd56;
$L__BB8_13:
	ld.param.u64 	%rd71, [mergeBatchResults_param_3];
	cvt.u32.u64 	%r6, %rd75;
	cvt.u32.u64 	%r7, %rd76;
	and.b64  	%rd24, %rd75, 4294967295;
	setp.ge.u64 	%p16, %rd24, %rd71;
	and.b64  	%rd57, %rd76, 4294967295;
	setp.ge.u64 	%p17, %rd57, %rd29;
	or.pred  	%p18, %p16, %p17;
	setp.lt.u32 	%p19, %r7, 15;
	or.pred  	%p20, %p19, %p18;
	@%p20 bra 	$L__BB8_18;
	mad.lo.s32 	%r37, %r7, -1108378657, -554189329;
	setp.gt.u32 	%p21, %r37, 138547332;
	mul.hi.u32 	%r38, %r7, 138547333;
	sub.s32 	%r39, %r7, %r38;
	shr.u32 	%r40, %r39, 1;
	add.s32 	%r41, %r40, %r38;
	shr.u32 	%r8, %r41, 4;
	setp.ge.u32 	%p22, %r8, %r6;
	or.pred  	%p23, %p22, %p21;
	@%p23 bra 	$L__BB8_18;
	ld.global.u64 	%rd58, [%rd6];
	ld.global.u64 	%rd59, [%rd7];
	cvt.u32.u64 	%r42, %rd72;
	mov.b64 	%rd60, 1;
	shl.b64 	%rd61, %rd60, %r42;
	and.b64  	%rd62, %rd58, %rd61;
	setp.eq.s64 	%p24, %rd62, 0;
	and.b64  	%rd63, %rd59, %rd61;
	setp.eq.s64 	%p25, %rd63, 0;
	or.pred  	%p26, %p24, %p25;
	@%p26 bra 	$L__BB8_18;
	shl.b64 	%rd65, %rd24, 2;
	add.s64 	%rd66, %rd3, %rd65;
	atom.global.min.u32 	%r43, [%rd66], -2;
	add.s64 	%rd67, %rd2, %rd65;
	atom.global.add.u32 	%r9, [%rd67], 1;
	setp.gt.u32 	%p27, %r9, 255;
	@%p27 bra 	$L__BB8_18;
	not.b32 	%r44, %r8;
	shl.b32 	%r45, %r6, 8;
	add.s32 	%r46, %r45, %r9;
	mul.wide.u32 	%rd68, %r46, 4;
	add.s64 	%rd69, %rd1, %rd68;
	st.global.u32 	[%rd69], %r44;
$L__BB8_18:
	add.s32 	%r47, %r47, 2;
	add.s64 	%rd72, %rd72, 2;
	setp.ne.s32 	%p28, %r47, 64;
	@%p28 bra 	$L__BB8_2;
$L__BB8_19:
	ret;

}


// ===== COMPILED SASS (sm_100) =====

	.target	sm_100

	.elftype	@"ET_EXEC"


//--------------------- .note.nv.tkinfo           --------------------------
	.section	.note.nv.tkinfo,"",@"SHT_NOTE"
	.sectionflags	@"SHF_NOTE_NV_TKINFO"
	.tkinfo
        /*0018*/ 	.word	0x00000002
        /*0030*/ 	.string	""
        /*0030*/ 	.string	"ptxas"
        /*0030*/ 	.string	"Cuda compilation tools, release 13.0, V13.0.88"
        /*0030*/ 	.string	"Build cuda_13.0.r13.0/compiler.36424714_0"
        /*0030*/ 	.string	"-arch sm_100 -m 64 "



//--------------------- .note.nv.cuinfo           --------------------------
	.section	.note.nv.cuinfo,"",@"SHT_NOTE"
	.sectionflags	@"SHF_NOTE_NV_CUINFO"
        /*0018*/ 	.short	0x0002
        /*001a*/ 	.short	0x0064
        /*001c*/ 	.short	0x0082
	.zero		2


//--------------------- .nv.info                  --------------------------
	.section	.nv.info,"",@"SHT_CUDA_INFO"
	.align	4


	//----- nvinfo : EIATTR_REGCOUNT
	.align		4
        /*0000*/ 	.byte	0x04, 0x2f
        /*0002*/ 	.short	(.L_1 - .L_0)
	.align		4
.L_0:
        /*0004*/ 	.word	index@(xor_assign_u8)
        /*0008*/ 	.word	0x0000000a


	//----- nvinfo : EIATTR_FRAME_SIZE
	.align		4
.L_1:
        /*000c*/ 	.byte	0x04, 0x11
        /*000e*/ 	.short	(.L_3 - .L_2)
	.align		4
.L_2:
        /*0010*/ 	.word	index@(xor_assign_u8)
        /*0014*/ 	.word	0x00000000


	//----- nvinfo : EIATTR_REGCOUNT
	.align		4
.L_3:
        /*0018*/ 	.byte	0x04, 0x2f
        /*001a*/ 	.short	(.L_5 - .L_4)
	.align		4
.L_4:
        /*001c*/ 	.word	index@(matmul_correct_and_reduce)
        /*0020*/ 	.word	0x00000014


	//----- nvinfo : EIATTR_FRAME_SIZE
	.align		4
.L_5:
        /*0024*/ 	.byte	0x04, 0x11
        /*0026*/ 	.short	(.L_7 - .L_6)
	.align		4
.L_6:
        /*0028*/ 	.word	index@($__internal_7_$__cuda_sm20_div_u64)
        /*002c*/ 	.word	0x00000000


	//----- nvinfo : EIATTR_FRAME_SIZE
	.align		4
.L_7:
        /*0030*/ 	.byte	0x04, 0x11
        /*0032*/ 	.short	(.L_9 - .L_8)
	.align		4
.L_8:
        /*0034*/ 	.word	index@(matmul_correct_and_reduce)
        /*0038*/ 	.word	0x00000000


	//----- nvinfo : EIATTR_REGCOUNT
	.align		4
.L_9:
        /*003c*/ 	.byte	0x04, 0x2f
        /*003e*/ 	.short	(.L_11 - .L_10)
	.align		4
.L_10:
        /*0040*/ 	.word	index@(openResultsBatch)
        /*0044*/ 	.word	0x00000018


	//----- nvinfo : EIATTR_FRAME_SIZE
	.align		4
.L_11:
        /*0048*/ 	.byte	0x04, 0x11
        /*004a*/ 	.short	(.L_13 - .L_12)
	.align		4
.L_12:
        /*004c*/ 	.word	index@($__internal_6_$__cuda_sm20_div_u64)
        /*0050*/ 	.word	0x00000000


	//----- nvinfo : EIATTR_FRAME_SIZE
	.align		4
.L_13:
        /*0054*/ 	.byte	0x04, 0x11
        /*0056*/ 	.short	(.L_15 - .L_14)
	.align		4
.L_14:
        /*0058*/ 	.word	index@(openResultsBatch)
        /*005c*/ 	.word	0x00000000


	//----- nvinfo : EIATTR_REGCOUNT
	.align		4
.L_15:
        /*0060*/ 	.byte	0x04, 0x2f
        /*0062*/ 	.short	(.L_17 - .L_16)
	.align		4
.L_16:
        /*0064*/ 	.word	index@(openResults)
        /*0068*/ 	.word	0x00000020


	//----- nvinfo : EIATTR_FRAME_SIZE
	.align		4
.L_17:
        /*006c*/ 	.byte	0x04, 0x11
        /*006e*/ 	.short	(.L_19 - .L_18)
	.align		4
.L_18:
        /*0070*/ 	.word	index@($__internal_5_$__cuda_sm20_div_u64)
        /*0074*/ 	.word	0x00000000


	//----- nvinfo : EIATTR_FRAME_SIZE
	.align		4
.L_19:
        /*0078*/ 	.byte	0x04, 0x11
        /*007a*/ 	.short	(.L_21 - .L_20)
	.align		4
.L_20:
        /*007c*/ 	.word	index@(openResults)
        /*0080*/ 	.word	0x00000000


	//----- nvinfo : EIATTR_REGCOUNT
	.align		4
.L_21:
        /*0084*/ 	.byte	0x04, 0x2f
        /*0086*/ 	.short	(.L_23 - .L_22)
	.align		4
.L_22:
        /*0088*/ 	.word	index@(openResultsWithIndexMapping)
        /*008c*/ 	.word	0x00000020


	//----- nvinfo : EIATTR_FRAME_SIZE
	.align		4
.L_23:
        /*0090*/ 	.byte	0x04, 0x11
        /*0092*/ 	.short	(.L_25 - .L_24)
	.align		4
.L_24:
        /*0094*/ 	.word	index@($__internal_4_$__cuda_sm20_div_u64)
        /*0098*/ 	.word	0x00000000


	//----- nvinfo : EIATTR_FRAME_SIZE
	.align		4
.L_25:
        /*009c*/ 	.byte	0x04, 0x11
        /*009e*/ 	.short	(.L_27 - .L_26)
	.align		4
.L_26:
        /*00a0*/ 	.word	index@(openResultsWithIndexMapping)
        /*00a4*/ 	.word	0x00000000


	//----- nvinfo : EIATTR_REGCOUNT
	.align		4
.L_27:
        /*00a8*/ 	.byte	0x04, 0x2f
        /*00aa*/ 	.short	(.L_29 - .L_28)
	.align		4
.L_28:
        /*00ac*/ 	.word	index@(partialDbResults)
        /*00b0*/ 	.word	0x00000016


	//----- nvinfo : EIATTR_FRAME_SIZE
	.align		4
.L_29:
        /*00b4*/ 	.byte	0x04, 0x11
        /*00b6*/ 	.short	(.L_31 - .L_30)
	.align		4
.L_30:
        /*00b8*/ 	.word	index@($__internal_3_$__cuda_sm20_div_u64)
        /*00bc*/ 	.word	0x00000000


	//----- nvinfo : EIATTR_FRAME_SIZE
	.align		4
.L_31:
        /*00c0*/ 	.byte	0x04, 0x11
        /*00c2*/ 	.short	(.L_33 - .L_32)
	.align		4
.L_32:
        /*00c4*/ 	.word	index@(partialDbResults)
        /*00c8*/ 	.word	0x00000000


	//----- nvinfo : EIATTR_REGCOUNT
	.align		4
.L_33:
        /*00cc*/ 	.byte	0x04, 0x2f
        /*00ce*/ 	.short	(.L_35 - .L_34)
	.align		4
.L_34:
        /*00d0*/ 	.word	index@(mergeDbResults)
        /*00d4*/ 	.word	0x00000018


	//----- nvinfo : EIATTR_FRAME_SIZE
	.align		4
.L_35:
        /*00d8*/ 	.byte	0x04, 0x11
        /*00da*/ 	.short	(.L_37 - .L_36)
	.align		4
.L_36:
        /*00dc*/ 	.word	index@($__internal_2_$__cuda_sm20_div_u64)
        /*00e0*/ 	.word	0x00000000


	//----- nvinfo : EIATTR_FRAME_SIZE
	.align		4
.L_37:
        /*00e4*/ 	.byte	0x04, 0x11
        /*00e6*/ 	.short	(.L_39 - .L_38)
	.align		4
.L_38:
        /*00e8*/ 	.word	index@(mergeDbResults)
        /*00ec*/ 	.word	0x00000000


	//----- nvinfo : EIATTR_REGCOUNT
	.align		4
.L_39:
        /*00f0*/ 	.byte	0x04, 0x2f
        /*00f2*/ 	.short	(.L_41 - .L_40)
	.align		4
.L_40:
        /*00f4*/ 	.word	index@(mergeDbResultsWithOrPolicyBitmap)
        /*00f8*/ 	.word	0x0000001c


	//----- nvinfo : EIATTR_FRAME_SIZE
	.align		4
.L_41:
        /*00fc*/ 	.byte	0x04, 0x11
        /*00fe*/ 	.short	(.L_43 - .L_42)
	.align		4
.L_42:
        /*0100*/ 	.word	index@($__internal_1_$__cuda_sm20_div_u64)
        /*0104*/ 	.word	0x00000000


	//----- nvinfo : EIATTR_FRAME_SIZE
	.align		4
.L_43:
        /*0108*/ 	.byte	0x04, 0x11
        /*010a*/ 	.short	(.L_45 - .L_44)
	.align		4
.L_44:
        /*010c*/ 	.word	index@(mergeDbResultsWithOrPolicyBitmap)
        /*0110*/ 	.word	0x00000000


	//----- nvinfo : EIATTR_REGCOUNT
	.align		4
.L_45:
        /*0114*/ 	.byte	0x04, 0x2f
        /*0116*/ 	.short	(.L_47 - .L_46)
	.align		4
.L_46:
        /*0118*/ 	.word	index@(mergeBatchResults)
        /*011c*/ 	.word	0x0000001a


	//----- nvinfo : EIATTR_FRAME_SIZE
	.align		4
.L_47:
        /*0120*/ 	.byte	0x04, 0x11
        /*0122*/ 	.short	(.L_49 - .L_48)
	.align		4
.L_48:
        /*0124*/ 	.word	index@($__internal_0_$__cuda_sm20_div_u64)
        /*0128*/ 	.word	0x00000000


	//----- nvinfo : EIATTR_FRAME_SIZE
	.align		4
.L_49:
        /*012c*/ 	.byte	0x04, 0x11
        /*012e*/ 	.short	(.L_51 - .L_50)
	.align		4
.L_50:
        /*0130*/ 	.word	index@(mergeBatchResults)
        /*0134*/ 	.word	0x00000000


	//----- nvinfo : EIATTR_MIN_STACK_SIZE
	.align		4
.L_51:
        /*0138*/ 	.byte	0x04, 0x12
        /*013a*/ 	.short	(.L_53 - .L_52)
	.align		4
.L_52:
        /*013c*/ 	.word	index@(mergeBatchResults)
        /*0140*/ 	.word	0x00000000


	//----- nvinfo : EIATTR_MIN_STACK_SIZE
	.align		4
.L_53:
        /*0144*/ 	.byte	0x04, 0x12
        /*0146*/ 	.short	(.L_55 - .L_54)
	.align		4
.L_54:
        /*0148*/ 	.word	index@(mergeDbResultsWithOrPolicyBitmap)
        /*014c*/ 	.word	0x00000000


	//----- nvinfo : EIATTR_MIN_STACK_SIZE
	.align		4
.L_55:
        /*0150*/ 	.byte	0x04, 0x12
        /*0152*/ 	.short	(.L_57 - .L_56)
	.align		4
.L_56:
        /*0154*/ 	.word	index@(mergeDbResults)
        /*0158*/ 	.word	0x00000000


	//----- nvinfo : EIATTR_MIN_STACK_SIZE
	.align		4
.L_57:
        /*015c*/ 	.byte	0x04, 0x12
        /*015e*/ 	.short	(.L_59 - .L_58)
	.align		4
.L_58:
        /*0160*/ 	.word	index@(partialDbResults)
        /*0164*/ 	.word	0x00000000


	//----- nvinfo : EIATTR_MIN_STACK_SIZE
	.align		4
.L_59:
        /*0168*/ 	.byte	0x04, 0x12
        /*016a*/ 	.short	(.L_61 - .L_60)
	.align		4
.L_60:
        /*016c*/ 	.word	index@(openResultsWithIndexMapping)
        /*0170*/ 	.word	0x00000000


	//----- nvinfo : EIATTR_MIN_STACK_SIZE
	.align		4
.L_61:
        /*0174*/ 	.byte	0x04, 0x12
        /*0176*/ 	.short	(.L_63 - .L_62)
	.align		4
.L_62:
        /*0178*/ 	.word	index@(openResults)
        /*017c*/ 	.word	0x00000000


	//----- nvinfo : EIATTR_MIN_STACK_SIZE
	.align		4
.L_63:
        /*0180*/ 	.byte	0x04, 0x12
        /*0182*/ 	.short	(.L_65 - .L_64)
	.align		4
.L_64:
        /*0184*/ 	.word	index@(openResultsBatch)
        /*0188*/ 	.word	0x00000000


	//----- nvinfo : EIATTR_MIN_STACK_SIZE
	.align		4
.L_65:
        /*018c*/ 	.byte	0x04, 0x12
        /*018e*/ 	.short	(.L_67 - .L_66)
	.align		4
.L_66:
        /*0190*/ 	.word	index@(matmul_correct_and_reduce)
        /*0194*/ 	.word	0x00000000


	//----- nvinfo : EIATTR_MIN_STACK_SIZE
	.align		4
.L_67:
        /*0198*/ 	.byte	0x04, 0x12
        /*019a*/ 	.short	(.L_69 - .L_68)
	.align		4
.L_68:
        /*019c*/ 	.word	index@(xor_assign_u8)
        /*01a0*/ 	.word	0x00000000
.L_69:


//--------------------- .nv.compat                --------------------------
	.section	.nv.compat,"",@"SHT_CUDA_COMPAT_INFO"
	.align	4
        /*0000*/ 	.byte	0x02, 0x09, 0x00, 0x00, 0x02, 0x02, 0x01, 0x00, 0x02, 0x05, 0x05, 0x00, 0x03, 0x07, 0x01, 0x01
        /*0010*/ 	.byte	0x02, 0x03, 0x00, 0x00, 0x02, 0x06, 0x01, 0x00, 0x04, 0x0b, 0x08, 0x00, 0x09, 0x00, 0x00, 0x00
        /*0020*/ 	.byte	0x00, 0x00, 0x00, 0x00


//--------------------- .nv.info.mergeBatchResults --------------------------
	.section	.nv.info.mergeBatchResults,"",@"SHT_CUDA_INFO"
	.sectionflags	@""
	.align	4


	//----- nvinfo : EIATTR_CUDA_API_VERSION
	.align		4
        /*0000*/ 	.byte	0x04, 0x37
        /*0002*/ 	.short	(.L_71 - .L_70)
.L_70:
        /*0004*/ 	.word	0x00000082


	//----- nvinfo : EIATTR_KPARAM_INFO
	.align		4
.L_71:
        /*0008*/ 	.byte	0x04, 0x17
        /*000a*/ 	.short	(.L_73 - .L_72)
.L_72:
        /*000c*/ 	.word	0x00000000
        /*0010*/ 	.short	0x000b
        /*0012*/ 	.short	0x0058
        /*0014*/ 	.byte	0x00, 0xf5, 0x21, 0x00


	//----- nvinfo : EIATTR_KPARAM_INFO
	.align		4
.L_73:
        /*0018*/ 	.byte	0x04, 0x17
        /*001a*/ 	.short	(.L_75 - .L_74)
.L_74:
        /*001c*/ 	.word	0x00000000
        /*0020*/ 	.short	0x000a
        /*0022*/ 	.short	0x0050
        /*0024*/ 	.byte	0x00, 0xf5, 0x21, 0x00


	//----- nvinfo : EIATTR_KPARAM_INFO
	.align		4
.L_75:
        /*0028*/ 	.byte	0x04, 0x17
        /*002a*/ 	.short	(.L_77 - .L_76)
.L_76:
        /*002c*/ 	.word	0x00000000
        /*0030*/ 	.short	0x0009
        /*0032*/ 	.short	0x0048
        /*0034*/ 	.byte	0x00, 0xf5, 0x21, 0x00


	//----- nvinfo : EIATTR_KPARAM_INFO
	.align		4
.L_77:
        /*0038*/ 	.byte	0x04, 0x17
        /*003a*/ 	.short	(.L_79 - .L_78)
.L_78:
        /*003c*/ 	.word	0x00000000
        /*0040*/ 	.short	0x0008
        /*0042*/ 	.short	0x0040
        /*0044*/ 	.byte	0x00, 0xf5, 0x21, 0x00


	//----- nvinfo : EIATTR_KPARAM_INFO
	.align		4
.L_79:
        /*0048*/ 	.byte	0x04, 0x17
        /*004a*/ 	.short	(.L_81 - .L_80)
.L_80:
        /*004c*/ 	.word	0x00000000
        /*0050*/ 	.short	0x0007
        /*0052*/ 	.short	0x0038
        /*0054*/ 	.byte	0x00, 0xf5, 0x21, 0x00


	//----- nvinfo : EIATTR_KPARAM_INFO
	.align		4
.L_81:
        /*0058*/ 	.byte	0x04, 0x17
        /*005a*/ 	.short	(.L_83 - .L_82)
.L_82:
        /*005c*/ 	.word	0x00000000
        /*0060*/ 	.short	0x0006
        /*0062*/ 	.short	0x0030
        /*0064*/ 	.byte	0x00, 0xf5, 0x21, 0x00


	//----- nvinfo : EIATTR_KPARAM_INFO
	.align		4
.L_83:
        /*0068*/ 	.byte	0x04, 0x17
        /*006a*/ 	.short	(.L_85 - .L_84)
.L_84:
        /*006c*/ 	.word	0x00000000
        /*0070*/ 	.short	0x0005
        /*0072*/ 	.short	0x0028
        /*0074*/ 	.byte	0x00, 0xf0, 0x21, 0x00


	//----- nvinfo : EIATTR_KPARAM_INFO
	.align		4
.L_85:
        /*0078*/ 	.byte	0x04, 0x17
        /*007a*/ 	.short	(.L_87 - .L_86)
.L_86:
        /*007c*/ 	.word	0x00000000
        /*0080*/ 	.short	0x0004
        /*0082*/ 	.short	0x0020
        /*0084*/ 	.byte	0x00, 0xf0, 0x21, 0x00


	//----- nvinfo : EIATTR_KPARAM_INFO
	.align		4
.L_87:
        /*0088*/ 	.byte	0x04, 0x17
        /*008a*/ 	.short	(.L_89 - .L_88)
.L_88:
        /*008c*/ 	.word	0x00000000
        /*0090*/ 	.short	0x0003
        /*0092*/ 	.short	0x0018
        /*0094*/ 	.byte	0x00, 0xf0, 0x21, 0x00


	//----- nvinfo : EIATTR_KPARAM_INFO
	.align		4
.L_89:
        /*0098*/ 	.byte	0x04, 0x17
        /*009a*/ 	.short	(.L_91 - .L_90)
.L_90:
        /*009c*/ 	.word	0x00000000
        /*00a0*/ 	.short	0x0002
        /*00a2*/ 	.short	0x0010
        /*00a4*/ 	.byte	0x00, 0xf5, 0x21, 0x00


	//----- nvinfo : EIATTR_KPARAM_INFO
	.align		4
.L_91:
        /*00a8*/ 	.byte	0x04, 0x17
        /*00aa*/ 	.short	(.L_93 - .L_92)
.L_92:
        /*00ac*/ 	.word	0x00000000
        /*00b0*/ 	.short	0x0001
        /*00b2*/ 	.short	0x0008
        /*00b4*/ 	.byte	0x00, 0xf5, 0x21, 0x00


	//----- nvinfo : EIATTR_KPARAM_INFO
	.align		4
.L_93:
        /*00b8*/ 	.byte	0x04, 0x17
        /*00ba*/ 	.short	(.L_95 - .L_94)
.L_94:
        /*00bc*/ 	.word	0x00000000
        /*00c0*/ 	.short	0x0000
        /*00c2*/ 	.short	0x0000
        /*00c4*/ 	.byte	0x00, 0xf5, 0x21, 0x00


	//----- nvinfo : EIATTR_SPARSE_MMA_MASK
	.align		4
.L_95:
        /*00c8*/ 	.byte	0x03, 0x50
        /*00ca*/ 	.short	0x0000


	//----- nvinfo : EIATTR_MAXREG_COUNT
	.align		4
        /*00cc*/ 	.byte	0x03, 0x1b
        /*00ce*/ 	.short	0x00ff


	//----- nvinfo : EIATTR_MERCURY_ISA_VERSION
	.align		4
        /*00d0*/ 	.byte	0x03, 0x5f
        /*00d2*/ 	.short	0x0101


	//----- nvinfo : EIATTR_VRC_CTA_INIT_COUNT
	.align		4
        /*00d4*/ 	.byte	0x02, 0x4a
	.zero		1
	.zero		1


	//----- nvinfo : EIATTR_EXIT_INSTR_OFFSETS
	.align		4
        /*00d8*/ 	.byte	0x04, 0x1c
        /*00da*/ 	.short	(.L_97 - .L_96)


	//   ....[0]....
.L_96:
        /*00dc*/ 	.word	0x00000080


	//   ....[1]....
        /*00e0*/ 	.word	0x00000bd0


	//----- nvinfo : EIATTR_CRS_STACK_SIZE
	.align		4
.L_97:
        /*00e4*/ 	.byte	0x04, 0x1e
        /*00e6*/ 	.short	(.L_99 - .L_98)
.L_98:
        /*00e8*/ 	.word	0x00000000


	//----- nvinfo : EIATTR_CBANK_PARAM_SIZE
	.align		4
.L_99:
        /*00ec*/ 	.byte	0x03, 0x19
        /*00ee*/ 	.short	0x0060


	//----- nvinfo : EIATTR_PARAM_CBANK
	.align		4
        /*00f0*/ 	.byte	0x04, 0x0a
        /*00f2*/ 	.short	(.L_101 - .L_100)
	.align		4
.L_100:
        /*00f4*/ 	.word	index@(.nv.constant0.mergeBatchResults)
        /*00f8*/ 	.short	0x0380
        /*00fa*/ 	.short	0x0060


	//----- nvinfo : EIATTR_SW_WAR
	.align		4
.L_101:
        /*00fc*/ 	.byte	0x04, 0x36
        /*00fe*/ 	.short	(.L_103 - .L_102)
.L_102:
        /*0100*/ 	.word	0x00000008
.L_103:


//--------------------- .nv.info.mergeDbResultsWithOrPolicyBitmap --------------------------
	.section	.nv.info.mergeDbResultsWithOrPolicyBitmap,"",@"SHT_CUDA_INFO"
	.sectionflags	@""
	.align	4


	//----- nvinfo : EIATTR_CUDA_API_VERSION
	.align		4
        /*0000*/ 	.byte	0x04, 0x37
        /*0002*/ 	.short	(.L_105 - .L_104)
.L_104:
        /*0004*/ 	.word	0x00000082


	//----- nvinfo : EIATTR_KPARAM_INFO
	.align		4
.L_105:
        /*0008*/ 	.byte	0x04, 0x17
        /*000a*/ 	.short	(.L_107 - .L_106)
.L_106:
        /*000c*/ 	.word	0x00000000
        /*0010*/ 	.short	0x000f
        /*0012*/ 	.short	0x0078
        /*0014*/ 	.byte	0x00, 0xf0, 0x21, 0x00


	//----- nvinfo : EIATTR_KPARAM_INFO
	.align		4
.L_107:
        /*0018*/ 	.byte	0x04, 0x17
        /*001a*/ 	.short	(.L_109 - .L_108)
.L_108:
        /*001c*/ 	.word	0x00000000
        /*0020*/ 	.short	0x000e
        /*0022*/ 	.short	0x0070
        /*0024*/ 	.byte	0x00, 0xf0, 0x21, 0x00


	//----- nvinfo : EIATTR_KPARAM_INFO
	.align		4
.L_109:
        /*0028*/ 	.byte	0x04, 0x17
        /*002a*/ 	.short	(.L_111 - .L_110)
.L_110:
        /*002c*/ 	.word	0x00000000
        /*0030*/ 	.short	0x000d
        /*0032*/ 	.short	0x0068
        /*0034*/ 	.byte	0x00, 0xf5, 0x21, 0x00


	//----- nvinfo : EIATTR_KPARAM_INFO
	.align		4
.L_111:
        /*0038*/ 	.byte	0x04, 0x17
        /*003a*/ 	.short	(.L_113 - .L_112)
.L_112:
        /*003c*/ 	.word	0x00000000
        /*0040*/ 	.short	0x000c
        /*0042*/ 	.short	0x0060
        /*0044*/ 	.byte	0x00, 0xf5, 0x21, 0x00


	//----- nvinfo : EIATTR_KPARAM_INFO
	.align		4
.L_113:
        /*0048*/ 	.byte	0x04, 0x17
        /*004a*/ 	.short	(.L_115 - .L_114)
.L_114:
        /*004c*/ 	.word	0x00000000
        /*0050*/ 	.short	0x000b
        /*0052*/ 	.short	0x0058
        /*0054*/ 	.byte	0x00, 0xf5, 0x21, 0x00


	//----- nvinfo : EIATTR_KPARAM_INFO
	.align		4
.L_115:
        /*0058*/ 	.byte	0x04, 0x17
        /*005a*/ 	.short	(.L_117 - .L_116)
.L_116:
        /*005c*/ 	.word	0x00000000
        /*0060*/ 	.short	0x000a
        /*0062*/ 	.short	0x0050
        /*0064*/ 	.byte	0x00, 0xf5, 0x21, 0x00


	//----- nvinfo : EIATTR_KPARAM_INFO
	.align		4
.L_117:
        /*0068*/ 	.byte	0x04, 0x17
        /*006a*/ 	.short	(.L_119 - .L_118)
.L_118:
        /*006c*/ 	.word	0x00000000
        /*0070*/ 	.short	0x0009
        /*0072*/ 	.short	0x0048
        /*0074*/ 	.byte	0x00, 0xf5, 0x21, 0x00


	//----- nvinfo : EIATTR_KPARAM_INFO
	.align		4
.L_119:
        /*0078*/ 	.byte	0x04, 0x17
        /*007a*/ 	.short	(.L_121 - .L_120)
.L_120:
        /*007c*/ 	.word	0x00000000
        /*0080*/ 	.short	0x0008
        /*0082*/ 	.short	0x0040
        /*0084*/ 	.byte	0x00, 0xf5, 0x21, 0x00


	//----- nvinfo : EIATTR_KPARAM_INFO
	.align		4
.L_121:
        /*0088*/ 	.byte	0x04, 0x17
        /*008a*/ 	.short	(.L_123 - .L_122)
.L_122:
        /*008c*/ 	.word	0x00000000
        /*0090*/ 	.short	0x0007
        /*0092*/ 	.short	0x0038
        /*0094*/ 	.byte	0x00, 0xf5, 0x21, 0x00


	//----- nvinfo : EIATTR_KPARAM_INFO
	.align		4
.L_123:
        /*0098*/ 	.byte	0x04, 0x17
        /*009a*/ 	.short	(.L_125 - .L_124)
.L_124:
        /*009c*/ 	.word	0x00000000
        /*00a0*/ 	.short	0x0006
        /*00a2*/ 	.short	0x0030
        /*00a4*/ 	.byte	0x00, 0xf0, 0x21, 0x00


	//----- nvinfo : EIATTR_KPARAM_INFO
	.align		4
.L_125:
        /*00a8*/ 	.byte	0x04, 0x17
        /*00aa*/ 	.short	(.L_127 - .L_126)
.L_126:
        /*00ac*/ 	.word	0x00000000
        /*00b0*/ 	.short	0x0005
        /*00b2*/ 	.short	0x0028
        /*00b4*/ 	.byte	0x00, 0xf0, 0x21, 0x00


	//----- nvinfo : EIATTR_KPARAM_INFO
	.align		4
.L_127:
        /*00b8*/ 	.byte	0x04, 0x17
        /*00ba*/ 	.short	(.L_129 - .L_128)
.L_128:
        /*00bc*/ 	.word	0x00000000
        /*00c0*/ 	.short	0x0004
        /*00c2*/ 	.short	0x0020
        /*00c4*/ 	.byte	0x00, 0xf0, 0x21, 0x00


	//----- nvinfo : EIATTR_KPARAM_INFO
	.align		4
.L_129:
        /*00c8*/ 	.byte	0x04, 0x17
        /*00ca*/ 	.short	(.L_131 - .L_130)
.L_130:
        /*00cc*/ 	.word	0x00000000
        /*00d0*/ 	.short	0x0003
        /*00d2*/ 	.short	0x0018
        /*00d4*/ 	.byte	0x00, 0xf0, 0x21, 0x00


	//----- nvinfo : EIATTR_KPARAM_INFO
	.align		4
.L_131:
        /*00d8*/ 	.byte	0x04, 0x17
        /*00da*/ 	.short	(.L_133 - .L_132)
.L_132:
        /*00dc*/ 	.word	0x00000000
        /*00e0*/ 	.short	0x0002
        /*00e2*/ 	.short	0x0010
        /*00e4*/ 	.byte	0x00, 0xf5, 0x21, 0x00


	//----- nvinfo : EIATTR_KPARAM_INFO
	.align		4
.L_133:
        /*00e8*/ 	.byte	0x04, 0x17
        /*00ea*/ 	.short	(.L_135 - .L_134)
.L_134:
        /*00ec*/ 	.word	0x00000000
        /*00f0*/ 	.short	0x0001
        /*00f2*/ 	.short	0x0008
        /*00f4*/ 	.byte	0x00, 0xf5, 0x21, 0x00


	//----- nvinfo : EIATTR_KPARAM_INFO
	.align		4
.L_135:
        /*00f8*/ 	.byte	0x04, 0x17
        /*00fa*/ 	.short	(.L_137 - .L_136)
.L_136:
        /*00fc*/ 	.word	0x00000000
        /*0100*/ 	.short	0x0000
        /*0102*/ 	.short	0x0000
        /*0104*/ 	.byte	0x00, 0xf5, 0x21, 0x00


	//----- nvinfo : EIATTR_SPARSE_MMA_MASK
	.align		4
.L_137:
        /*0108*/ 	.byte	0x03, 0x50
        /*010a*/ 	.short	0x0000


	//----- nvinfo : EIATTR_MAXREG_COUNT
	.align		4
        /*010c*/ 	.byte	0x03, 0x1b
        /*010e*/ 	.short	0x00ff


	//----- nvinfo : EIATTR_MERCURY_ISA_VERSION
	.align		4
        /*0110*/ 	.byte	0x03, 0x5f
        /*0112*/ 	.short	0x0101


	//----- nvinfo : EIATTR_VRC_CTA_INIT_COUNT
	.align		4
        /*0114*/ 	.byte	0x02, 0x4a
	.zero		1
	.zero		1


	//----- nvinfo : EIATTR_EXIT_INSTR_OFFSETS
	.align		4
        /*0118*/ 	.byte	0x04, 0x1c
        /*011a*/ 	.short	(.L_139 - .L_138)


	//   ....[0]....
.L_138:
        /*011c*/ 	.word	0x00000080


	//   ....[1]....
        /*0120*/ 	.word	0x000002a0


	//   ....[2]....
        /*0124*/ 	.word	0x00000a10


	//   ....[3]....
        /*0128*/ 	.word	0x00001150


	//----- nvinfo : EIATTR_CRS_STACK_SIZE
	.align		4
.L_139:
        /*012c*/ 	.byte	0x04, 0x1e
        /*012e*/ 	.short	(.L_141 - .L_140)
.L_140:
        /*0130*/ 	.word	0x00000000


	//----- nvinfo : EIATTR_CBANK_PARAM_SIZE
	.align		4
.L_141:
        /*0134*/ 	.byte	0x03, 0x19
        /*0136*/ 	.short	0x0080


	//----- nvinfo : EIATTR_PARAM_CBANK
	.align		4
        /*0138*/ 	.byte	0x04, 0x0a
        /*013a*/ 	.short	(.L_143 - .L_142)
	.align		4
.L_142:
        /*013c*/ 	.word	index@(.nv.constant0.mergeDbResultsWithOrPolicyBitmap)
        /*0140*/ 	.short	0x0380
        /*0142*/ 	.short	0x0080


	//----- nvinfo : EIATTR_SW_WAR
	.align		4
.L_143:
        /*0144*/ 	.byte	0x04, 0x36
        /*0146*/ 	.short	(.L_145 - .L_144)
.L_144:
        /*0148*/ 	.word	0x00000008
.L_145:


//--------------------- .nv.info.mergeDbResults   --------------------------
	.section	.nv.info.mergeDbResults,"",@"SHT_CUDA_INFO"
	.sectionflags	@""
	.align	4


	//----- nvinfo : EIATTR_CUDA_API_VERSION
	.align		4
        /*0000*/ 	.byte	0x04, 0x37
        /*0002*/ 	.short	(.L_147 - .L_146)
.L_146:
        /*0004*/ 	.word	0x00000082


	//----- nvinfo : EIATTR_KPARAM_INFO
	.align		4
.L_147:
        /*0008*/ 	.byte	0x04, 0x17
        /*000a*/ 	.short	(.L_149 - .L_148)
.L_148:
        /*000c*/ 	.word	0x00000000
        /*0010*/ 	.short	0x000b
        /*0012*/ 	.short	0x0058
        /*0014*/ 	.byte	0x00, 0xf5, 0x21, 0x00


	//----- nvinfo : EIATTR_KPARAM_INFO
	.align		4
.L_149:
        /*0018*/ 	.byte	0x04, 0x17
        /*001a*/ 	.short	(.L_151 - .L_150)
.L_150:
        /*001c*/ 	.word	0x00000000
        /*0020*/ 	.short	0x000a
        /*0022*/ 	.short	0x0050
        /*0024*/ 	.byte	0x00, 0xf5, 0x21, 0x00


	//----- nvinfo : EIATTR_KPARAM_INFO
	.align		4
.L_151:
        /*0028*/ 	.byte	0x04, 0x17
        /*002a*/ 	.short	(.L_153 - .L_152)
.L_152:
        /*002c*/ 	.word	0x00000000
        /*0030*/ 	.short	0x0009
        /*0032*/ 	.short	0x0048
        /*0034*/ 	.byte	0x00, 0xf5, 0x21, 0x00


	//----- nvinfo : EIATTR_KPARAM_INFO
	.align		4
.L_153:
        /*0038*/ 	.byte	0x04, 0x17
        /*003a*/ 	.short	(.L_155 - .L_154)
.L_154:
        /*003c*/ 	.word	0x00000000
        /*0040*/ 	.short	0x0008
        /*0042*/ 	.short	0x0040
        /*0044*/ 	.byte	0x00, 0xf5, 0x21, 0x00


	//----- nvinfo : EIATTR_KPARAM_INFO
	.align		4
.L_155:
        /*0048*/ 	.byte	0x04, 0x17
        /*004a*/ 	.short	(.L_157 - .L_156)
.L_156:
        /*004c*/ 	.word	0x00000000
        /*0050*/ 	.short	0x0007
        /*0052*/ 	.short	0x0038
        /*0054*/ 	.byte	0x00, 0xf5, 0x21, 0x00


	//----- nvinfo : EIATTR_KPARAM_INFO
	.align		4
.L_157:
        /*0058*/ 	.byte	0x04, 0x17
        /*005a*/ 	.short	(.L_159 - .L_158)
.L_158:
        /*005c*/ 	.word	0x00000000
        /*0060*/ 	.short	0x0006
        /*0062*/ 	.short	0x0030
        /*0064*/ 	.byte	0x00, 0xf5, 0x21, 0x00


	//----- nvinfo : EIATTR_KPARAM_INFO
	.align		4
.L_159:
        /*0068*/ 	.byte	0x04, 0x17
        /*006a*/ 	.short	(.L_161 - .L_160)
.L_160:
        /*006c*/ 	.word	0x00000000
        /*0070*/ 	.short	0x0005
        /*0072*/ 	.short	0x0028
        /*0074*/ 	.byte	0x00, 0xf0, 0x21, 0x00


	//----- nvinfo : EIATTR_KPARAM_INFO
	.align		4
.L_161:
        /*0078*/ 	.byte	0x04, 0x17
        /*007a*/ 	.short	(.L_163 - .L_162)
.L_162:
        /*007c*/ 	.word	0x00000000
        /*0080*/ 	.short	0x0004
        /*0082*/ 	.short	0x0020
        /*0084*/ 	.byte	0x00, 0xf0, 0x21, 0x00


	//----- nvinfo : EIATTR_KPARAM_INFO
	.align		4
.L_163:
        /*0088*/ 	.byte	0x04, 0x17
        /*008a*/ 	.short	(.L_165 - .L_164)
.L_164:
        /*008c*/ 	.word	0x00000000
        /*0090*/ 	.short	0x0003
        /*0092*/ 	.short	0x0018
        /*0094*/ 	.byte	0x00, 0xf0, 0x21, 0x00


	//----- nvinfo : EIATTR_KPARAM_INFO
	.align		4
.L_165:
        /*0098*/ 	.byte	0x04, 0x17
        /*009a*/ 	.short	(.L_167 - .L_166)
.L_166:
        /*009c*/ 	.word	0x00000000
        /*00a0*/ 	.short	0x0002
        /*00a2*/ 	.short	0x0010
        /*00a4*/ 	.byte	0x00, 0xf5, 0x21, 0x00


	//----- nvinfo : EIATTR_KPARAM_INFO
	.align		4
.L_167:
        /*00a8*/ 	.byte	0x04, 0x17
        /*00aa*/ 	.short	(.L_169 - .L_168)
.L_168:
        /*00ac*/ 	.word	0x00000000
        /*00b0*/ 	.short	0x0001
        /*00b2*/ 	.short	0x0008
        /*00b4*/ 	.byte	0x00, 0xf5, 0x21, 0x00


	//----- nvinfo : EIATTR_KPARAM_INFO
	.align		4
.L_169:
        /*00b8*/ 	.byte	0x04, 0x17
        /*00ba*/ 	.short	(.L_171 - .L_170)
.L_170:
        /*00bc*/ 	.word	0x00000000
        /*00c0*/ 	.short	0x0000
        /*00c2*/ 	.short	0x0000
        /*00c4*/ 	.byte	0x00, 0xf5, 0x21, 0x00


	//----- nvinfo : EIATTR_SPARSE_MMA_MASK
	.align		4
.L_171:
        /*00c8*/ 	.byte	0x03, 0x50
        /*00ca*/ 	.short	0x0000


	//----- nvinfo : EIATTR_MAXREG_COUNT
	.align		4
        /*00cc*/ 	.byte	0x03, 0x1b
        /*00ce*/ 	.short	0x00ff


	//----- nvinfo : EIATTR_MERCURY_ISA_VERSION
	.align		4
        /*00d0*/ 	.byte	0x03, 0x5f
        /*00d2*/ 	.short	0x0101


	//----- nvinfo : EIATTR_VRC_CTA_INIT_COUNT
	.align		4
        /*00d4*/ 	.byte	0x02, 0x4a
	.zero		1
	.zero		1


	//----- nvinfo : EIATTR_EXIT_INSTR_OFFSETS
	.align		4
        /*00d8*/ 	.byte	0x04, 0x1c
        /*00da*/ 	.short	(.L_173 - .L_172)


	//   ....[0]....
.L_172:
        /*00dc*/ 	.word	0x00000080


	//   ....[1]....
        /*00e0*/ 	.word	0x00000d30


	//----- nvinfo : EIATTR_CRS_STACK_SIZE
	.align		4
.L_173:
        /*00e4*/ 	.byte	0x04, 0x1e
        /*00e6*/ 	.short	(.L_175 - .L_174)
.L_174:
        /*00e8*/ 	.word	0x00000000


	//----- nvinfo : EIATTR_CBANK_PARAM_SIZE
	.align		4
.L_175:
        /*00ec*/ 	.byte	0x03, 0x19
        /*00ee*/ 	.short	0x0060


	//----- nvinfo : EIATTR_PARAM_CBANK
	.align		4
        /*00f0*/ 	.byte	0x04, 0x0a
        /*00f2*/ 	.short	(.L_177 - .L_176)
	.align		4
.L_176:
        /*00f4*/ 	.word	index@(.nv.constant0.mergeDbResults)
        /*00f8*/ 	.short	0x0380
        /*00fa*/ 	.short	0x0060


	//----- nvinfo : EIATTR_SW_WAR
	.align		4
.L_177:
        /*00fc*/ 	.byte	0x04, 0x36
        /*00fe*/ 	.short	(.L_179 - .L_178)
.L_178:
        /*0100*/ 	.word	0x00000008
.L_179:


//--------------------- .nv.info.partialDbResults --------------------------
	.section	.nv.info.partialDbResults,"",@"SHT_CUDA_INFO"
	.sectionflags	@""
	.align	4


	//----- nvinfo : EIATTR_CUDA_API_VERSION
	.align		4
        /*0000*/ 	.byte	0x04, 0x37
        /*0002*/ 	.short	(.L_181 - .L_180)
.L_180:
        /*0004*/ 	.word	0x00000082


	//----- nvinfo : EIATTR_KPARAM_INFO
	.align		4
.L_181:
        /*0008*/ 	.byte	0x04, 0x17
        /*000a*/ 	.short	(.L_183 - .L_182)
.L_182:
        /*000c*/ 	.word	0x00000000
        /*0010*/ 	.short	0x0006
        /*0012*/ 	.short	0x0030
        /*0014*/ 	.byte	0x00, 0xf0, 0x11, 0x00


	//----- nvinfo : EIATTR_KPARAM_INFO
	.align		4
.L_183:
        /*0018*/ 	.byte	0x04, 0x17
        /*001a*/ 	.short	(.L_185 - .L_184)
.L_184:
        /*001c*/ 	.word	0x00000000
        /*0020*/ 	.short	0x0005
        /*0022*/ 	.short	0x0028
        /*0024*/ 	.byte	0x00, 0xf5, 0x21, 0x00


	//----- nvinfo : EIATTR_KPARAM_INFO
	.align		4
.L_185:
        /*0028*/ 	.byte	0x04, 0x17
        /*002a*/ 	.short	(.L_187 - .L_186)
.L_186:
        /*002c*/ 	.word	0x00000000
        /*0030*/ 	.short	0x0004
        /*0032*/ 	.short	0x0020
        /*0034*/ 	.byte	0x00, 0xf0, 0x21, 0x00


	//----- nvinfo : EIATTR_KPARAM_INFO
	.align		4
.L_187:
        /*0038*/ 	.byte	0x04, 0x17
        /*003a*/ 	.short	(.L_189 - .L_188)
.L_188:
        /*003c*/ 	.word	0x00000000
        /*0040*/ 	.short	0x0003
        /*0042*/ 	.short	0x0018
        /*0044*/ 	.byte	0x00, 0xf0, 0x21, 0x00


	//----- nvinfo : EIATTR_KPARAM_INFO
	.align		4
.L_189:
        /*0048*/ 	.byte	0x04, 0x17
        /*004a*/ 	.short	(.L_191 - .L_190)
.L_190:
        /*004c*/ 	.word	0x00000000
        /*0050*/ 	.short	0x0002
        /*0052*/ 	.short	0x0010
        /*0054*/ 	.byte	0x00, 0xf0, 0x21, 0x00


	//----- nvinfo : EIATTR_KPARAM_INFO
	.align		4
.L_191:
        /*0058*/ 	.byte	0x04, 0x17
        /*005a*/ 	.short	(.L_193 - .L_192)
.L_192:
        /*005c*/ 	.word	0x00000000
        /*0060*/ 	.short	0x0001
        /*0062*/ 	.short	0x0008
        /*0064*/ 	.byte	0x00, 0xf5, 0x21, 0x00


	//----- nvinfo : EIATTR_KPARAM_INFO
	.align		4
.L_193:
        /*0068*/ 	.byte	0x04, 0x17
        /*006a*/ 	.short	(.L_195 - .L_194)
.L_194:
        /*006c*/ 	.word	0x00000000
        /*0070*/ 	.short	0x0000
        /*0072*/ 	.short	0x0000
        /*0074*/ 	.byte	0x00, 0xf5, 0x21, 0x00


	//----- nvinfo : EIATTR_SPARSE_MMA_MASK
	.align		4
.L_195:
        /*0078*/ 	.byte	0x03, 0x50
        /*007a*/ 	.short	0x0000


	//----- nvinfo : EIATTR_MAXREG_COUNT
	.align		4
        /*007c*/ 	.byte	0x03, 0x1b
        /*007e*/ 	.short	0x00ff


	//----- nvinfo : EIATTR_MERCURY_ISA_VERSION
	.align		4
        /*0080*/ 	.byte	0x03, 0x5f
        /*0082*/ 	.short	0x0101


	//----- nvinfo : EIATTR_INT_WARP_WIDE_INSTR_OFFSETS
	.align		4
        /*0084*/ 	.byte	0x04, 0x31
        /*0086*/ 	.short	(.L_197 - .L_196)


	//   ....[0]....
.L_196:
        /*0088*/ 	.word	0x000004f0


	//   ....[1]....
        /*008c*/ 	.word	0x00000580


	//   ....[2]....
        /*0090*/ 	.word	0x00000900


	//   ....[3]....
        /*0094*/ 	.word	0x00000990


	//   ....[4]....
        /*0098*/ 	.word	0x00000cf0


	//   ....[5]....
        /*009c*/ 	.word	0x00000d80


	//   ....[6]....
        /*00a0*/ 	.word	0x000010d0


	//   ....[7]....
        /*00a4*/ 	.word	0x00001160


	//----- nvinfo : EIATTR_VRC_CTA_INIT_COUNT
	.align		4
.L_197:
        /*00a8*/ 	.byte	0x02, 0x4a
	.zero		1
	.zero		1


	//----- nvinfo : EIATTR_EXIT_INSTR_OFFSETS
	.align		4
        /*00ac*/ 	.byte	0x04, 0x1c
        /*00ae*/ 	.short	(.L_199 - .L_198)


	//   ....[0]....
.L_198:
        /*00b0*/ 	.word	0x00000080


	//   ....[1]....
        /*00b4*/ 	.word	0x00001200


	//----- nvinfo : EIATTR_CRS_STACK_SIZE
	.align		4
.L_199:
        /*00b8*/ 	.byte	0x04, 0x1e
        /*00ba*/ 	.short	(.L_201 - .L_200)
.L_200:
        /*00bc*/ 	.word	0x00000000


	//----- nvinfo : EIATTR_CBANK_PARAM_SIZE
	.align		4
.L_201:
        /*00c0*/ 	.byte	0x03, 0x19
        /*00c2*/ 	.short	0x0034


	//----- nvinfo : EIATTR_PARAM_CBANK
	.align		4
        /*00c4*/ 	.byte	0x04, 0x0a
        /*00c6*/ 	.short	(.L_203 - .L_202)
	.align		4
.L_202:
        /*00c8*/ 	.word	index@(.nv.constant0.partialDbResults)
        /*00cc*/ 	.short	0x0380
        /*00ce*/ 	.short	0x0034


	//----- nvinfo : EIATTR_SW_WAR
	.align		4
.L_203:
        /*00d0*/ 	.byte	0x04, 0x36
        /*00d2*/ 	.short	(.L_205 - .L_204)
.L_204:
        /*00d4*/ 	.word	0x00000008
.L_205:


//--------------------- .nv.info.openResultsWithIndexMapping --------------------------
	.section	.nv.info.openResultsWithIndexMapping,"",@"SHT_CUDA_INFO"
	.sectionflags	@""
	.align	4


	//----- nvinfo : EIATTR_CUDA_API_VERSION
	.align		4
        /*0000*/ 	.byte	0x04, 0x37
        /*0002*/ 	.short	(.L_207 - .L_206)
.L_206:
        /*0004*/ 	.word	0x00000082


	//----- nvinfo : EIATTR_KPARAM_INFO
	.align		4
.L_207:
        /*0008*/ 	.byte	0x04, 0x17
        /*000a*/ 	.short	(.L_209 - .L_208)
.L_208:
        /*000c*/ 	.word	0x00000000
        /*0010*/ 	.short	0x001b
        /*0012*/ 	.short	0x00d8
        /*0014*/ 	.byte	0x00, 0xf0, 0x21, 0x00


	//----- nvinfo : EIATTR_KPARAM_INFO
	.align		4
.L_209:
        /*0018*/ 	.byte	0x04, 0x17
        /*001a*/ 	.short	(.L_211 - .L_210)
.L_210:
        /*001c*/ 	.word	0x00000000
        /*0020*/ 	.short	0x001a
        /*0022*/ 	.short	0x00d0
        /*0024*/ 	.byte	0x00, 0xf0, 0x21, 0x00


	//----- nvinfo : EIATTR_KPARAM_INFO
	.align		4
.L_211:
        /*0028*/ 	.byte	0x04, 0x17
        /*002a*/ 	.short	(.L_213 - .L_212)
.L_212:
        /*002c*/ 	.word	0x00000000
        /*0030*/ 	.short	0x0019
        /*0032*/ 	.short	0x00c8
        /*0034*/ 	.byte	0x00, 0xf0, 0x21, 0x00


	//----- nvinfo : EIATTR_KPARAM_INFO
	.align		4
.L_213:
        /*0038*/ 	.byte	0x04, 0x17
        /*003a*/ 	.short	(.L_215 - .L_214)
.L_214:
        /*003c*/ 	.word	0x00000000
        /*0040*/ 	.short	0x0018
        /*0042*/ 	.short	0x00c0
        /*0044*/ 	.byte	0x00, 0xf0, 0x21, 0x00


	//----- nvinfo : EIATTR_KPARAM_INFO
	.align		4
.L_215:
        /*0048*/ 	.byte	0x04, 0x17
        /*004a*/ 	.short	(.L_217 - .L_216)
.L_216:
        /*004c*/ 	.word	0x00000000
        /*0050*/ 	.short	0x0017
        /*0052*/ 	.short	0x00b8
        /*0054*/ 	.byte	0x00, 0xf5, 0x21, 0x00


	//----- nvinfo : EIATTR_KPARAM_INFO
	.align		4
.L_217:
        /*0058*/ 	.byte	0x04, 0x17
        /*005a*/ 	.short	(.L_219 - .L_218)
.L_218:
        /*005c*/ 	.word	0x00000000
        /*0060*/ 	.short	0x0016
        /*0062*/ 	.short	0x00b0
        /*0064*/ 	.byte	0x00, 0xf5, 0x21, 0x00


	//----- nvinfo : EIATTR_KPARAM_INFO
	.align		4
.L_219:
        /*0068*/ 	.byte	0x04, 0x17
        /*006a*/ 	.short	(.L_221 - .L_220)
.L_220:
        /*006c*/ 	.word	0x00000000
        /*0070*/ 	.short	0x0015
        /*0072*/ 	.short	0x00a8
        /*0074*/ 	.byte	0x00, 0xf5, 0x21, 0x00


	//----- nvinfo : EIATTR_KPARAM_INFO
	.align		4
.L_221:
        /*0078*/ 	.byte	0x04, 0x17
        /*007a*/ 	.short	(.L_223 - .L_222)
.L_222:
        /*007c*/ 	.word	0x00000000
        /*0080*/ 	.short	0x0014
        /*0082*/ 	.short	0x00a0
        /*0084*/ 	.byte	0x00, 0xf5, 0x21, 0x00


	//----- nvinfo : EIATTR_KPARAM_INFO
	.align		4
.L_223:
        /*0088*/ 	.byte	0x04, 0x17
        /*008a*/ 	.short	(.L_225 - .L_224)
.L_224:
        /*008c*/ 	.word	0x00000000
        /*0090*/ 	.short	0x0013
        /*0092*/ 	.short	0x0098
        /*0094*/ 	.byte	0x00, 0xf5, 0x21, 0x00


	//----- nvinfo : EIATTR_KPARAM_INFO
	.align		4
.L_225:
        /*0098*/ 	.byte	0x04, 0x17
        /*009a*/ 	.short	(.L_227 - .L_226)
.L_226:
        /*009c*/ 	.word	0x00000000
        /*00a0*/ 	.short	0x0012
        /*00a2*/ 	.short	0x0090
        /*00a4*/ 	.byte	0x00, 0xf5, 0x21, 0x00


	//----- nvinfo : EIATTR_KPARAM_INFO
	.align		4
.L_227:
        /*00a8*/ 	.byte	0x04, 0x17
        /*00aa*/ 	.short	(.L_229 - .L_228)
.L_228:
        /*00ac*/ 	.word	0x00000000
        /*00b0*/ 	.short	0x0011
        /*00b2*/ 	.short	0x0088
        /*00b4*/ 	.byte	0x00, 0xf5, 0x21, 0x00


	//----- nvinfo : EIATTR_KPARAM_INFO
	.align		4
.L_229:
        /*00b8*/ 	.byte	0x04, 0x17
        /*00ba*/ 	.short	(.L_231 - .L_230)
.L_230:
        /*00bc*/ 	.word	0x00000000
        /*00c0*/ 	.short	0x0010
        /*00c2*/ 	.short	0x0080
        /*00c4*/ 	.byte	0x00, 0xf5, 0x21, 0x00


	//----- nvinfo : EIATTR_KPARAM_INFO
	.align		4
.L_231:
        /*00c8*/ 	.byte	0x04, 0x17
        /*00ca*/ 	.short	(.L_233 - .L_232)
.L_232:
        /*00cc*/ 	.word	0x00000000
        /*00d0*/ 	.short	0x000f
        /*00d2*/ 	.short	0x0078
        /*00d4*/ 	.byte	0x00, 0xf5, 0x21, 0x00


	//----- nvinfo : EIATTR_KPARAM_INFO
	.align		4
.L_233:
        /*00d8*/ 	.byte	0x04, 0x17
        /*00da*/ 	.short	(.L_235 - .L_234)
.L_234:
        /*00dc*/ 	.word	0x00000000
        /*00e0*/ 	.short	0x000e
        /*00e2*/ 	.short	0x0070
        /*00e4*/ 	.byte	0x00, 0xf5, 0x21, 0x00


	//----- nvinfo : EIATTR_KPARAM_INFO
	.align		4
.L_235:
        /*00e8*/ 	.byte	0x04, 0x17
        /*00ea*/ 	.short	(.L_237 - .L_236)
.L_236:
        /*00ec*/ 	.word	0x00000000
        /*00f0*/ 	.short	0x000d
        /*00f2*/ 	.short	0x0068
        /*00f4*/ 	.byte	0x00, 0xf5, 0x21, 0x00


	//----- nvinfo : EIATTR_KPARAM_INFO
	.align		4
.L_237:
        /*00f8*/ 	.byte	0x04, 0x17
        /*00fa*/ 	.short	(.L_239 - .L_238)
.L_238:
        /*00fc*/ 	.word	0x00000000
        /*0100*/ 	.short	0x000c
        /*0102*/ 	.short	0x0060
        /*0104*/ 	.byte	0x00, 0xf5, 0x21, 0x00


	//----- nvinfo : EIATTR_KPARAM_INFO
	.align		4
.L_239:
        /*0108*/ 	.byte	0x04, 0x17
        /*010a*/ 	.short	(.L_241 - .L_240)
.L_240:
        /*010c*/ 	.word	0x00000000
        /*0110*/ 	.short	0x000b
        /*0112*/ 	.short	0x0058
        /*0114*/ 	.byte	0x00, 0xf5, 0x21, 0x00


	//----- nvinfo : EIATTR_KPARAM_INFO
	.align		4
.L_241:
        /*0118*/ 	.byte	0x04, 0x17
        /*011a*/ 	.short	(.L_243 - .L_242)
.L_242:
        /*011c*/ 	.word	0x00000000
        /*0120*/ 	.short	0x000a
        /*0122*/ 	.short	0x0050
        /*0124*/ 	.byte	0x00, 0xf5, 0x21, 0x00


	//----- nvinfo : EIATTR_KPARAM_INFO
	.align		4
.L_243:
        /*0128*/ 	.byte	0x04, 0x17
        /*012a*/ 	.short	(.L_245 - .L_244)
.L_244:
        /*012c*/ 	.word	0x00000000
        /*0130*/ 	.short	0x0009
        /*0132*/ 	.short	0x0048
        /*0134*/ 	.byte	0x00, 0xf5, 0x21, 0x00


	//----- nvinfo : EIATTR_KPARAM_INFO
	.align		4
.L_245:
        /*0138*/ 	.byte	0x04, 0x17
        /*013a*/ 	.short	(.L_247 - .L_246)
.L_246:
        /*013c*/ 	.word	0x00000000
        /*0140*/ 	.short	0x0008
        /*0142*/ 	.short	0x0040
        /*0144*/ 	.byte	0x00, 0xf0, 0x21, 0x00


	//----- nvinfo : EIATTR_KPARAM_INFO
	.align		4
.L_247:
        /*0148*/ 	.byte	0x04, 0x17
        /*014a*/ 	.short	(.L_249 - .L_248)
.L_248:
        /*014c*/ 	.word	0x00000000
        /*0150*/ 	.short	0x0007
        /*0152*/ 	.short	0x0038
        /*0154*/ 	.byte	0x00, 0xf0, 0x21, 0x00


	//----- nvinfo : EIATTR_KPARAM_INFO
	.align		4
.L_249:
        /*0158*/ 	.byte	0x04, 0x17
        /*015a*/ 	.short	(.L_251 - .L_250)
.L_250:
        /*015c*/ 	.word	0x00000000
        /*0160*/ 	.short	0x0006
        /*0162*/ 	.short	0x0030
        /*0164*/ 	.byte	0x00, 0xf0, 0x21, 0x00


	//----- nvinfo : EIATTR_KPARAM_INFO
	.align		4
.L_251:
        /*0168*/ 	.byte	0x04, 0x17
        /*016a*/ 	.short	(.L_253 - .L_252)
.L_252:
        /*016c*/ 	.word	0x00000000
        /*0170*/ 	.short	0x0005
        /*0172*/ 	.short	0x0028
        /*0174*/ 	.byte	0x00, 0xf0, 0x21, 0x00


	//----- nvinfo : EIATTR_KPARAM_INFO
	.align		4
.L_253:
        /*0178*/ 	.byte	0x04, 0x17
        /*017a*/ 	.short	(.L_255 - .L_254)
.L_254:
        /*017c*/ 	.word	0x00000000
        /*0180*/ 	.short	0x0004
        /*0182*/ 	.short	0x0020
        /*0184*/ 	.byte	0x00, 0xf0, 0x21, 0x00


	//----- nvinfo : EIATTR_KPARAM_INFO
	.align		4
.L_255:
        /*0188*/ 	.byte	0x04, 0x17
        /*018a*/ 	.short	(.L_257 - .L_256)
.L_256:
        /*018c*/ 	.word	0x00000000
        /*0190*/ 	.short	0x0003
        /*0192*/ 	.short	0x0018
        /*0194*/ 	.byte	0x00, 0xf5, 0x21, 0x00


	//----- nvinfo : EIATTR_KPARAM_INFO
	.align		4
.L_257:
        /*0198*/ 	.byte	0x04, 0x17
        /*019a*/ 	.short	(.L_259 - .L_258)
.L_258:
        /*019c*/ 	.word	0x00000000
        /*01a0*/ 	.short	0x0002
        /*01a2*/ 	.short	0x0010
        /*01a4*/ 	.byte	0x00, 0xf5, 0x21, 0x00


	//----- nvinfo : EIATTR_KPARAM_INFO
	.align		4
.L_259:
        /*01a8*/ 	.byte	0x04, 0x17
        /*01aa*/ 	.short	(.L_261 - .L_260)
.L_260:
        /*01ac*/ 	.word	0x00000000
        /*01b0*/ 	.short	0x0001
        /*01b2*/ 	.short	0x0008
        /*01b4*/ 	.byte	0x00, 0xf5, 0x21, 0x00


	//----- nvinfo : EIATTR_KPARAM_INFO
	.align		4
.L_261:
        /*01b8*/ 	.byte	0x04, 0x17
        /*01ba*/ 	.short	(.L_263 - .L_262)
.L_262:
        /*01bc*/ 	.word	0x00000000
        /*01c0*/ 	.short	0x0000
        /*01c2*/ 	.short	0x0000
        /*01c4*/ 	.byte	0x00, 0xf5, 0x21, 0x00


	//----- nvinfo : EIATTR_SPARSE_MMA_MASK
	.align		4
.L_263:
        /*01c8*/ 	.byte	0x03, 0x50
        /*01ca*/ 	.short	0x0000


	//----- nvinfo : EIATTR_MAXREG_COUNT
	.align		4
        /*01cc*/ 	.byte	0x03, 0x1b
        /*01ce*/ 	.short	0x00ff


	//----- nvinfo : EIATTR_MERCURY_ISA_VERSION
	.align		4
        /*01d0*/ 	.byte	0x03, 0x5f
        /*01d2*/ 	.short	0x0101


	//----- nvinfo : EIATTR_INT_WARP_WIDE_INSTR_OFFSETS
	.align		4
        /*01d4*/ 	.byte	0x04, 0x31
        /*01d6*/ 	.short	(.L_265 - .L_264)


	//   ....[0]....
.L_264:
        /*01d8*/ 	.word	0x000006d0


	//   ....[1]....
        /*01dc*/ 	.word	0x000007b0


	//   ....[2]....
        /*01e0*/ 	.word	0x00000920


	//   ....[3]....
        /*01e4*/ 	.word	0x000009f0


	//   ....[4]....
        /*01e8*/ 	.word	0x00000fc0


	//   ....[5]....
        /*01ec*/ 	.word	0x000010a0


	//   ....[6]....
        /*01f0*/ 	.word	0x00001210


	//   ....[7]....
        /*01f4*/ 	.word	0x00001320


	//----- nvinfo : EIATTR_VRC_CTA_INIT_COUNT
	.align		4
.L_265:
        /*01f8*/ 	.byte	0x02, 0x4a
	.zero		1
	.zero		1


	//----- nvinfo : EIATTR_EXIT_INSTR_OFFSETS
	.align		4
        /*01fc*/ 	.byte	0x04, 0x1c
        /*01fe*/ 	.short	(.L_267 - .L_266)


	//   ....[0]....
.L_266:
        /*0200*/ 	.word	0x00000080


	//   ....[1]....
        /*0204*/ 	.word	0x000016b0


	//----- nvinfo : EIATTR_CRS_STACK_SIZE
	.align		4
.L_267:
        /*0208*/ 	.byte	0x04, 0x1e
        /*020a*/ 	.short	(.L_269 - .L_268)
.L_268:
        /*020c*/ 	.word	0x00000000


	//----- nvinfo : EIATTR_CBANK_PARAM_SIZE
	.align		4
.L_269:
        /*0210*/ 	.byte	0x03, 0x19
        /*0212*/ 	.short	0x00e0


	//----- nvinfo : EIATTR_PARAM_CBANK
	.align		4
        /*0214*/ 	.byte	0x04, 0x0a
        /*0216*/ 	.short	(.L_271 - .L_270)
	.align		4
.L_270:
        /*0218*/ 	.word	index@(.nv.constant0.openResultsWithIndexMapping)
        /*021c*/ 	.short	0x0380
        /*021e*/ 	.short	0x00e0


	//----- nvinfo : EIATTR_SW_WAR
	.align		4
.L_271:
        /*0220*/ 	.byte	0x04, 0x36
        /*0222*/ 	.short	(.L_273 - .L_272)
.L_272:
        /*0224*/ 	.word	0x00000008
.L_273:


//--------------------- .nv.info.openResults      --------------------------
	.section	.nv.info.openResults,"",@"SHT_CUDA_INFO"
	.sectionflags	@""
	.align	4


	//----- nvinfo : EIATTR_CUDA_API_VERSION
	.align		4
        /*0000*/ 	.byte	0x04, 0x37
        /*0002*/ 	.short	(.L_275 - .L_274)
.L_274:
        /*0004*/ 	.word	0x00000082


	//----- nvinfo : EIATTR_KPARAM_INFO
	.align		4
.L_275:
        /*0008*/ 	.byte	0x04, 0x17
        /*000a*/ 	.short	(.L_277 - .L_276)
.L_276:
        /*000c*/ 	.word	0x00000000
        /*0010*/ 	.short	0x001b
        /*0012*/ 	.short	0x00d8
        /*0014*/ 	.byte	0x00, 0xf0, 0x21, 0x00


	//----- nvinfo : EIATTR_KPARAM_INFO
	.align		4
.L_277:
        /*0018*/ 	.byte	0x04, 0x17
        /*001a*/ 	.short	(.L_279 - .L_278)
.L_278:
        /*001c*/ 	.word	0x00000000
        /*0020*/ 	.short	0x001a
        /*0022*/ 	.short	0x00d0
        /*0024*/ 	.byte	0x00, 0xf0, 0x21, 0x00


	//----- nvinfo : EIATTR_KPARAM_INFO
	.align		4
.L_279:
        /*0028*/ 	.byte	0x04, 0x17
        /*002a*/ 	.short	(.L_281 - .L_280)
.L_280:
        /*002c*/ 	.word	0x00000000
        /*0030*/ 	.short	0x0019
        /*0032*/ 	.short	0x00c8
        /*0034*/ 	.byte	0x00, 0xf0, 0x21, 0x00


	//----- nvinfo : EIATTR_KPARAM_INFO
	.align		4
.L_281:
        /*0038*/ 	.byte	0x04, 0x17
        /*003a*/ 	.short	(.L_283 - .L_282)
.L_282:
        /*003c*/ 	.word	0x00000000
        /*0040*/ 	.short	0x0018
        /*0042*/ 	.short	0x00c0
        /*0044*/ 	.byte	0x00, 0xf0, 0x21, 0x00


	//----- nvinfo : EIATTR_KPARAM_INFO
	.align		4
.L_283:
        /*0048*/ 	.byte	0x04, 0x17
        /*004a*/ 	.short	(.L_285 - .L_284)
.L_284:
        /*004c*/ 	.word	0x00000000
        /*0050*/ 	.short	0x0017
        /*0052*/ 	.short	0x00b8
        /*0054*/ 	.byte	0x00, 0xf5, 0x21, 0x00


	//----- nvinfo : EIATTR_KPARAM_INFO
	.align		4
.L_285:
        /*0058*/ 	.byte	0x04, 0x17
        /*005a*/ 	.short	(.L_287 - .L_286)
.L_286:
        /*005c*/ 	.word	0x00000000
        /*0060*/ 	.short	0x0016
        /*0062*/ 	.short	0x00b0
        /*0064*/ 	.byte	0x00, 0xf5, 0x21, 0x00


	//----- nvinfo : EIATTR_KPARAM_INFO
	.align		4
.L_287:
        /*0068*/ 	.byte	0x04, 0x17
        /*006a*/ 	.short	(.L_289 - .L_288)
.L_288:
        /*006c*/ 	.word	0x00000000
        /*0070*/ 	.short	0x0015
        /*0072*/ 	.short	0x00a8
        /*0074*/ 	.byte	0x00, 0xf5, 0x21, 0x00


	//----- nvinfo : EIATTR_KPARAM_INFO
	.align		4
.L_289:
        /*0078*/ 	.byte	0x04, 0x17
        /*007a*/ 	.short	(.L_291 - .L_290)
.L_290:
        /*007c*/ 	.word	0x00000000
        /*0080*/ 	.short	0x0014
        /*0082*/ 	.short	0x00a0
        /*0084*/ 	.byte	0x00, 0xf5, 0x21, 0x00


	//----- nvinfo : EIATTR_KPARAM_INFO
	.align		4
.L_291:
        /*0088*/ 	.byte	0x04, 0x17
        /*008a*/ 	.short	(.L_293 - .L_292)
.L_292:
        /*008c*/ 	.word	0x00000000
        /*0090*/ 	.short	0x0013
        /*0092*/ 	.short	0x0098
        /*0094*/ 	.byte	0x00, 0xf5, 0x21, 0x00


	//----- nvinfo : EIATTR_KPARAM_INFO
	.align		4
.L_293:
        /*0098*/ 	.byte	0x04, 0x17
        /*009a*/ 	.short	(.L_295 - .L_294)
.L_294:
        /*009c*/ 	.word	0x00000000
        /*00a0*/ 	.short	0x0012
        /*00a2*/ 	.short	0x0090
        /*00a4*/ 	.byte	0x00, 0xf5, 0x21, 0x00


	//----- nvinfo : EIATTR_KPARAM_INFO
	.align		4
.L_295:
        /*00a8*/ 	.byte	0x04, 0x17
        /*00aa*/ 	.short	(.L_297 - .L_296)
.L_296:
        /*00ac*/ 	.word	0x00000000
        /*00b0*/ 	.short	0x0011
        /*00b2*/ 	.short	0x0088
        /*00b4*/ 	.byte	0x00, 0xf5, 0x21, 0x00


	//----- nvinfo : EIATTR_KPARAM_INFO
	.align		4
.L_297:
        /*00b8*/ 	.byte	0x04, 0x17
        /*00ba*/ 	.short	(.L_299 - .L_298)
.L_298:
        /*00bc*/ 	.word	0x00000000
        /*00c0*/ 	.short	0x0010
        /*00c2*/ 	.short	0x0080
        /*00c4*/ 	.byte	0x00, 0xf5, 0x21, 0x00


	//----- nvinfo : EIATTR_KPARAM_INFO
	.align		4
.L_299:
        /*00c8*/ 	.byte	0x04, 0x17
        /*00ca*/ 	.short	(.L_301 - .L_300)
.L_300:
        /*00cc*/ 	.word	0x00000000
        /*00d0*/ 	.short	0x000f
        /*00d2*/ 	.short	0x0078
        /*00d4*/ 	.byte	0x00, 0xf5, 0x21, 0x00


	//----- nvinfo : EIATTR_KPARAM_INFO
	.align		4
.L_301:
        /*00d8*/ 	.byte	0x04, 0x17
        /*00da*/ 	.short	(.L_303 - .L_302)
.L_302:
        /*00dc*/ 	.word	0x00000000
        /*00e0*/ 	.short	0x000e
        /*00e2*/ 	.short	0x0070
        /*00e4*/ 	.byte	0x00, 0xf5, 0x21, 0x00


	//----- nvinfo : EIATTR_KPARAM_INFO
	.align		4
.L_303:
        /*00e8*/ 	.byte	0x04, 0x17
        /*00ea*/ 	.short	(.L_305 - .L_304)
.L_304:
        /*00ec*/ 	.word	0x00000000
        /*00f0*/ 	.short	0x000d
        /*00f2*/ 	.short	0x0068
        /*00f4*/ 	.byte	0x00, 0xf5, 0x21, 0x00


	//----- nvinfo : EIATTR_KPARAM_INFO
	.align		4
.L_305:
        /*00f8*/ 	.byte	0x04, 0x17
        /*00fa*/ 	.short	(.L_307 - .L_306)
.L_306:
        /*00fc*/ 	.word	0x00000000
        /*0100*/ 	.short	0x000c
        /*0102*/ 	.short	0x0060
        /*0104*/ 	.byte	0x00, 0xf5, 0x21, 0x00


	//----- nvinfo : EIATTR_KPARAM_INFO
	.align		4
.L_307:
        /*0108*/ 	.byte	0x04, 0x17
        /*010a*/ 	.short	(.L_309 - .L_308)
.L_308:
        /*010c*/ 	.word	0x00000000
        /*0110*/ 	.short	0x000b
        /*0112*/ 	.short	0x0058
        /*0114*/ 	.byte	0x00, 0xf5, 0x21, 0x00


	//----- nvinfo : EIATTR_KPARAM_INFO
	.align		4
.L_309:
        /*0118*/ 	.byte	0x04, 0x17
        /*011a*/ 	.short	(.L_311 - .L_310)
.L_310:
        /*011c*/ 	.word	0x00000000
        /*0120*/ 	.short	0x000a
        /*0122*/ 	.short	0x0050
        /*0124*/ 	.byte	0x00, 0xf5, 0x21, 0x00


	//----- nvinfo : EIATTR_KPARAM_INFO
	.align		4
.L_311:
        /*0128*/ 	.byte	0x04, 0x17
        /*012a*/ 	.short	(.L_313 - .L_312)
.L_312:
        /*012c*/ 	.word	0x00000000
        /*0130*/ 	.short	0x0009
        /*0132*/ 	.short	0x0048
        /*0134*/ 	.byte	0x00, 0xf0, 0x21, 0x00


	//----- nvinfo : EIATTR_KPARAM_INFO
	.align		4
.L_313:
        /*0138*/ 	.byte	0x04, 0x17
        /*013a*/ 	.short	(.L_315 - .L_314)
.L_314:
        /*013c*/ 	.word	0x00000000
        /*0140*/ 	.short	0x0008
        /*0142*/ 	.short	0x0040
        /*0144*/ 	.byte	0x00, 0xf0, 0x21, 0x00


	//----- nvinfo : EIATTR_KPARAM_INFO
	.align		4
.L_315:
        /*0148*/ 	.byte	0x04, 0x17
        /*014a*/ 	.short	(.L_317 - .L_316)
.L_316:
        /*014c*/ 	.word	0x00000000
        /*0150*/ 	.short	0x0007
        /*0152*/ 	.short	0x0038
        /*0154*/ 	.byte	0x00, 0xf0, 0x21, 0x00


	//----- nvinfo : EIATTR_KPARAM_INFO
	.align		4
.L_317:
        /*0158*/ 	.byte	0x04, 0x17
        /*015a*/ 	.short	(.L_319 - .L_318)
.L_318:
        /*015c*/ 	.word	0x00000000
        /*0160*/ 	.short	0x0006
        /*0162*/ 	.short	0x0030
        /*0164*/ 	.byte	0x00, 0xf0, 0x21, 0x00


	//----- nvinfo : EIATTR_KPARAM_INFO
	.align		4
.L_319:
        /*0168*/ 	.byte	0x04, 0x17
        /*016a*/ 	.short	(.L_321 - .L_320)
.L_320:
        /*016c*/ 	.word	0x00000000
        /*0170*/ 	.short	0x0005
        /*0172*/ 	.short	0x0028
        /*0174*/ 	.byte	0x00, 0xf0, 0x21, 0x00


	//----- nvinfo : EIATTR_KPARAM_INFO
	.align		4
.L_321:
        /*0178*/ 	.byte	0x04, 0x17
        /*017a*/ 	.short	(.L_323 - .L_322)
.L_322:
        /*017c*/ 	.word	0x00000000
        /*0180*/ 	.short	0x0004
        /*0182*/ 	.short	0x0020
        /*0184*/ 	.byte	0x00, 0xf0, 0x21, 0x00


	//----- nvinfo : EIATTR_KPARAM_INFO
	.align		4
.L_323:
        /*0188*/ 	.byte	0x04, 0x17
        /*018a*/ 	.short	(.L_325 - .L_324)
.L_324:
        /*018c*/ 	.word	0x00000000
        /*0190*/ 	.short	0x0003
        /*0192*/ 	.short	0x0018
        /*0194*/ 	.byte	0x00, 0xf5, 0x21, 0x00


	//----- nvinfo : EIATTR_KPARAM_INFO
	.align		4
.L_325:
        /*0198*/ 	.byte	0x04, 0x17
        /*019a*/ 	.short	(.L_327 - .L_326)
.L_326:
        /*019c*/ 	.word	0x00000000
        /*01a0*/ 	.short	0x0002
        /*01a2*/ 	.short	0x0010
        /*01a4*/ 	.byte	0x00, 0xf5, 0x21, 0x00


	//----- nvinfo : EIATTR_KPARAM_INFO
	.align		4
.L_327:
        /*01a8*/ 	.byte	0x04, 0x17
        /*01aa*/ 	.short	(.L_329 - .L_328)
.L_328:
        /*01ac*/ 	.word	0x00000000
        /*01b0*/ 	.short	0x0001
        /*01b2*/ 	.short	0x0008
        /*01b4*/ 	.byte	0x00, 0xf5, 0x21, 0x00


	//----- nvinfo : EIATTR_KPARAM_INFO
	.align		4
.L_329:
        /*01b8*/ 	.byte	0x04, 0x17
        /*01ba*/ 	.short	(.L_331 - .L_330)
.L_330:
        /*01bc*/ 	.word	0x00000000
        /*01c0*/ 	.short	0x0000
        /*01c2*/ 	.short	0x0000
        /*01c4*/ 	.byte	0x00, 0xf5, 0x21, 0x00


	//----- nvinfo : EIATTR_SPARSE_MMA_MASK
	.align		4
.L_331:
        /*01c8*/ 	.byte	0x03, 0x50
        /*01ca*/ 	.short	0x0000


	//----- nvinfo : EIATTR_MAXREG_COUNT
	.align		4
        /*01cc*/ 	.byte	0x03, 0x1b
        /*01ce*/ 	.short	0x00ff


	//----- nvinfo : EIATTR_MERCURY_ISA_VERSION
	.align		4
        /*01d0*/ 	.byte	0x03, 0x5f
        /*01d2*/ 	.short	0x0101


	//----- nvinfo : EIATTR_INT_WARP_WIDE_INSTR_OFFSETS
	.align		4
        /*01d4*/ 	.byte	0x04, 0x31
        /*01d6*/ 	.short	(.L_333 - .L_332)


	//   ....[0]....
.L_332:
        /*01d8*/ 	.word	0x00000800


	//   ....[1]....
        /*01dc*/ 	.word	0x000008a0


	//   ....[2]....
        /*01e0*/ 	.word	0x00000ad0


	//   ....[3]....
        /*01e4*/ 	.word	0x00000c00


	//   ....[4]....
        /*01e8*/ 	.word	0x00001130


	//   ....[5]....
        /*01ec*/ 	.word	0x000011d0


	//   ....[6]....
        /*01f0*/ 	.word	0x00001400


	//   ....[7]....
        /*01f4*/ 	.word	0x00001550


	//----- nvinfo : EIATTR_VRC_CTA_INIT_COUNT
	.align		4
.L_333:
        /*01f8*/ 	.byte	0x02, 0x4a
	.zero		1
	.zero		1


	//----- nvinfo : EIATTR_EXIT_INSTR_OFFSETS
	.align		4
        /*01fc*/ 	.byte	0x04, 0x1c
        /*01fe*/ 	.short	(.L_335 - .L_334)


	//   ....[0]....
.L_334:
        /*0200*/ 	.word	0x00000080


	//   ....[1]....
        /*0204*/ 	.word	0x00001800


	//----- nvinfo : EIATTR_CRS_STACK_SIZE
	.align		4
.L_335:
        /*0208*/ 	.byte	0x04, 0x1e
        /*020a*/ 	.short	(.L_337 - .L_336)
.L_336:
        /*020c*/ 	.word	0x00000000


	//----- nvinfo : EIATTR_CBANK_PARAM_SIZE
	.align		4
.L_337:
        /*0210*/ 	.byte	0x03, 0x19
        /*0212*/ 	.short	0x00e0


	//----- nvinfo : EIATTR_PARAM_CBANK
	.align		4
        /*0214*/ 	.byte	0x04, 0x0a
        /*0216*/ 	.short	(.L_339 - .L_338)
	.align		4
.L_338:
        /*0218*/ 	.word	index@(.nv.constant0.openResults)
        /*021c*/ 	.short	0x0380
        /*021e*/ 	.short	0x00e0


	//----- nvinfo : EIATTR_SW_WAR
	.align		4
.L_339:
        /*0220*/ 	.byte	0x04, 0x36
        /*0222*/ 	.short	(.L_341 - .L_340)
.L_340:
        /*0224*/ 	.word	0x00000008
.L_341:


//--------------------- .nv.info.openResultsBatch --------------------------
	.section	.nv.info.openResultsBatch,"",@"SHT_CUDA_INFO"
	.sectionflags	@""
	.align	4


	//----- nvinfo : EIATTR_CUDA_API_VERSION
	.align		4
        /*0000*/ 	.byte	0x04, 0x37
        /*0002*/ 	.short	(.L_343 - .L_342)
.L_342:
        /*0004*/ 	.word	0x00000082


	//----- nvinfo : EIATTR_KPARAM_INFO
	.align		4
.L_343:
        /*0008*/ 	.byte	0x04, 0x17
        /*000a*/ 	.short	(.L_345 - .L_344)
.L_344:
        /*000c*/ 	.word	0x00000000
        /*0010*/ 	.short	0x0009
        /*0012*/ 	.short	0x0048
        /*0014*/ 	.byte	0x00, 0xf0, 0x21, 0x00


	//----- nvinfo : EIATTR_KPARAM_INFO
	.align		4
.L_345:
        /*0018*/ 	.byte	0x04, 0x17
        /*001a*/ 	.short	(.L_347 - .L_346)
.L_346:
        /*001c*/ 	.word	0x00000000
        /*0020*/ 	.short	0x0008
        /*0022*/ 	.short	0x0040
        /*0024*/ 	.byte	0x00, 0xf0, 0x21, 0x00


	//----- nvinfo : EIATTR_KPARAM_INFO
	.align		4
.L_347:
        /*0028*/ 	.byte	0x04, 0x17
        /*002a*/ 	.short	(.L_349 - .L_348)
.L_348:
        /*002c*/ 	.word	0x00000000
        /*0030*/ 	.short	0x0007
        /*0032*/ 	.short	0x0038
        /*0034*/ 	.byte	0x00, 0xf0, 0x21, 0x00


	//----- nvinfo : EIATTR_KPARAM_INFO
	.align		4
.L_349:
        /*0038*/ 	.byte	0x04, 0x17
        /*003a*/ 	.short	(.L_351 - .L_350)
.L_350:
        /*003c*/ 	.word	0x00000000
        /*0040*/ 	.short	0x0006
        /*0042*/ 	.short	0x0030
        /*0044*/ 	.byte	0x00, 0xf0, 0x21, 0x00


	//----- nvinfo : EIATTR_KPARAM_INFO
	.align		4
.L_351:
        /*0048*/ 	.byte	0x04, 0x17
        /*004a*/ 	.short	(.L_353 - .L_352)
.L_352:
        /*004c*/ 	.word	0x00000000
        /*0050*/ 	.short	0x0005
        /*0052*/ 	.short	0x0028
        /*0054*/ 	.byte	0x00, 0xf0, 0x21, 0x00


	//----- nvinfo : EIATTR_KPARAM_INFO
	.align		4
.L_353:
        /*0058*/ 	.byte	0x04, 0x17
        /*005a*/ 	.short	(.L_355 - .L_354)
.L_354:
        /*005c*/ 	.word	0x00000000
        /*0060*/ 	.short	0x0004
        /*0062*/ 	.short	0x0020
        /*0064*/ 	.byte	0x00, 0xf0, 0x21, 0x00


	//----- nvinfo : EIATTR_KPARAM_INFO
	.align		4
.L_355:
        /*0068*/ 	.byte	0x04, 0x17
        /*006a*/ 	.short	(.L_357 - .L_356)
.L_356:
        /*006c*/ 	.word	0x00000000
        /*0070*/ 	.short	0x0003
        /*0072*/ 	.short	0x0018
        /*0074*/ 	.byte	0x00, 0xf5, 0x21, 0x00


	//----- nvinfo : EIATTR_KPARAM_INFO
	.align		4
.L_357:
        /*0078*/ 	.byte	0x04, 0x17
        /*007a*/ 	.short	(.L_359 - .L_358)
.L_358:
        /*007c*/ 	.word	0x00000000
        /*0080*/ 	.short	0x0002
        /*0082*/ 	.short	0x0010
        /*0084*/ 	.byte	0x00, 0xf5, 0x21, 0x00


	//----- nvinfo : EIATTR_KPARAM_INFO
	.align		4
.L_359:
        /*0088*/ 	.byte	0x04, 0x17
        /*008a*/ 	.short	(.L_361 - .L_360)
.L_360:
        /*008c*/ 	.word	0x00000000
        /*0090*/ 	.short	0x0001
        /*0092*/ 	.short	0x0008
        /*0094*/ 	.byte	0x00, 0xf5, 0x21, 0x00


	//----- nvinfo : EIATTR_KPARAM_INFO
	.align		4
.L_361:
        /*0098*/ 	.byte	0x04, 0x17
        /*009a*/ 	.short	(.L_363 - .L_362)
.L_362:
        /*009c*/ 	.word	0x00000000
        /*00a0*/ 	.short	0x0000
        /*00a2*/ 	.short	0x0000
        /*00a4*/ 	.byte	0x00, 0xf5, 0x21, 0x00


	//----- nvinfo : EIATTR_SPARSE_MMA_MASK
	.align		4
.L_363:
        /*00a8*/ 	.byte	0x03, 0x50
        /*00aa*/ 	.short	0x0000


	//----- nvinfo : EIATTR_MAXREG_COUNT
	.align		4
        /*00ac*/ 	.byte	0x03, 0x1b
        /*00ae*/ 	.short	0x00ff


	//----- nvinfo : EIATTR_MERCURY_ISA_VERSION
	.align		4
        /*00b0*/ 	.byte	0x03, 0x5f
        /*00b2*/ 	.short	0x0101


	//----- nvinfo : EIATTR_VRC_CTA_INIT_COUNT
	.align		4
        /*00b4*/ 	.byte	0x02, 0x4a
	.zero		1
	.zero		1


	//----- nvinfo : EIATTR_EXIT_INSTR_OFFSETS
	.align		4
        /*00b8*/ 	.byte	0x04, 0x1c
        /*00ba*/ 	.short	(.L_365 - .L_364)


	//   ....[0]....
.L_364:
        /*00bc*/ 	.word	0x00000080


	//   ....[1]....
        /*00c0*/ 	.word	0x000014e0


	//----- nvinfo : EIATTR_CRS_STACK_SIZE
	.align		4
.L_365:
        /*00c4*/ 	.byte	0x04, 0x1e
        /*00c6*/ 	.short	(.L_367 - .L_366)
.L_366:
        /*00c8*/ 	.word	0x00000000


	//----- nvinfo : EIATTR_CBANK_PARAM_SIZE
	.align		4
.L_367:
        /*00cc*/ 	.byte	0x03, 0x19
        /*00ce*/ 	.short	0x0050


	//----- nvinfo : EIATTR_PARAM_CBANK
	.align		4
        /*00d0*/ 	.byte	0x04, 0x0a
        /*00d2*/ 	.short	(.L_369 - .L_368)
	.align		4
.L_368:
        /*00d4*/ 	.word	index@(.nv.constant0.openResultsBatch)
        /*00d8*/ 	.short	0x0380
        /*00da*/ 	.short	0x0050


	//----- nvinfo : EIATTR_SW_WAR
	.align		4
.L_369:
        /*00dc*/ 	.byte	0x04, 0x36
        /*00de*/ 	.short	(.L_371 - .L_370)
.L_370:
        /*00e0*/ 	.word	0x00000008
.L_371:


//--------------------- .nv.info.matmul_correct_and_reduce --------------------------
	.section	.nv.info.matmul_correct_and_reduce,"",@"SHT_CUDA_INFO"
	.sectionflags	@""
	.align	4


	//----- nvinfo : EIATTR_CUDA_API_VERSION
	.align		4
        /*0000*/ 	.byte	0x04, 0x37
        /*0002*/ 	.short	(.L_373 - .L_372)
.L_372:
        /*0004*/ 	.word	0x00000082


	//----- nvinfo : EIATTR_KPARAM_INFO
	.align		4
.L_373:
        /*0008*/ 	.byte	0x04, 0x17
        /*000a*/ 	.short	(.L_375 - .L_374)
.L_374:
        /*000c*/ 	.word	0x00000000
        /*0010*/ 	.short	0x000b
        /*0012*/ 	.short	0x0058
        /*0014*/ 	.byte	0x00, 0xf5, 0x21, 0x00


	//----- nvinfo : EIATTR_KPARAM_INFO
	.align		4
.L_375:
        /*0018*/ 	.byte	0x04, 0x17
        /*001a*/ 	.short	(.L_377 - .L_376)
.L_376:
        /*001c*/ 	.word	0x00000000
        /*0020*/ 	.short	0x000a
        /*0022*/ 	.short	0x0050
        /*0024*/ 	.byte	0x00, 0xf5, 0x21, 0x00


	//----- nvinfo : EIATTR_KPARAM_INFO
	.align		4
.L_377:
        /*0028*/ 	.byte	0x04, 0x17
        /*002a*/ 	.short	(.L_379 - .L_378)
.L_378:
        /*002c*/ 	.word	0x00000000
        /*0030*/ 	.short	0x0009
        /*0032*/ 	.short	0x0048
        /*0034*/ 	.byte	0x00, 0xf0, 0x09, 0x00


	//----- nvinfo : EIATTR_KPARAM_INFO
	.align		4
.L_379:
        /*0038*/ 	.byte	0x04, 0x17
        /*003a*/ 	.short	(.L_381 - .L_380)
.L_380:
        /*003c*/ 	.word	0x00000000
        /*0040*/ 	.short	0x0008
        /*0042*/ 	.short	0x0040
        /*0044*/ 	.byte	0x00, 0xf0, 0x21, 0x00


	//----- nvinfo : EIATTR_KPARAM_INFO
	.align		4
.L_381:
        /*0048*/ 	.byte	0x04, 0x17
        /*004a*/ 	.short	(.L_383 - .L_382)
.L_382:
        /*004c*/ 	.word	0x00000000
        /*0050*/ 	.short	0x0007
        /*0052*/ 	.short	0x0038
        /*0054*/ 	.byte	0x00, 0xf0, 0x21, 0x00


	//----- nvinfo : EIATTR_KPARAM_INFO
	.align		4
.L_383:
        /*0058*/ 	.byte	0x04, 0x17
        /*005a*/ 	.short	(.L_385 - .L_384)
.L_384:
        /*005c*/ 	.word	0x00000000
        /*0060*/ 	.short	0x0006
        /*0062*/ 	.short	0x0030
        /*0064*/ 	.byte	0x00, 0xf0, 0x21, 0x00


	//----- nvinfo : EIATTR_KPARAM_INFO
	.align		4
.L_385:
        /*0068*/ 	.byte	0x04, 0x17
        /*006a*/ 	.short	(.L_387 - .L_386)
.L_386:
        /*006c*/ 	.word	0x00000000
        /*0070*/ 	.short	0x0005
        /*0072*/ 	.short	0x0028
        /*0074*/ 	.byte	0x00, 0xf5, 0x21, 0x00


	//----- nvinfo : EIATTR_KPARAM_INFO
	.align		4
.L_387:
        /*0078*/ 	.byte	0x04, 0x17
        /*007a*/ 	.short	(.L_389 - .L_388)
.L_388:
        /*007c*/ 	.word	0x00000000
        /*0080*/ 	.short	0x0004
        /*0082*/ 	.short	0x0020
        /*0084*/ 	.byte	0x00, 0xf5, 0x21, 0x00


	//----- nvinfo : EIATTR_KPARAM_INFO
	.align		4
.L_389:
        /*0088*/ 	.byte	0x04, 0x17
        /*008a*/ 	.short	(.L_391 - .L_390)
.L_390:
        /*008c*/ 	.word	0x00000000
        /*0090*/ 	.short	0x0003
        /*0092*/ 	.short	0x0018
        /*0094*/ 	.byte	0x00, 0xf5, 0x21, 0x00


	//----- nvinfo : EIATTR_KPARAM_INFO
	.align		4
.L_391:
        /*0098*/ 	.byte	0x04, 0x17
        /*009a*/ 	.short	(.L_393 - .L_392)
.L_392:
        /*009c*/ 	.word	0x00000000
        /*00a0*/ 	.short	0x0002
        /*00a2*/ 	.short	0x0010
        /*00a4*/ 	.byte	0x00, 0xf5, 0x21, 0x00


	//----- nvinfo : EIATTR_KPARAM_INFO
	.align		4
.L_393:
        /*00a8*/ 	.byte	0x04, 0x17
        /*00aa*/ 	.short	(.L_395 - .L_394)
.L_394:
        /*00ac*/ 	.word	0x00000000
        /*00b0*/ 	.short	0x0001
        /*00b2*/ 	.short	0x0008
        /*00b4*/ 	.byte	0x00, 0xf5, 0x21, 0x00


	//----- nvinfo : EIATTR_KPARAM_INFO
	.align		4
.L_395:
        /*00b8*/ 	.byte	0x04, 0x17
        /*00ba*/ 	.short	(.L_397 - .L_396)
.L_396:
        /*00bc*/ 	.word	0x00000000
        /*00c0*/ 	.short	0x0000
        /*00c2*/ 	.short	0x0000
        /*00c4*/ 	.byte	0x00, 0xf5, 0x21, 0x00


	//----- nvinfo : EIATTR_SPARSE_MMA_MASK
	.align		4
.L_397:
        /*00c8*/ 	.byte	0x03, 0x50
        /*00ca*/ 	.short	0x0000


	//----- nvinfo : EIATTR_MAXREG_COUNT
	.align		4
        /*00cc*/ 	.byte	0x03, 0x1b
        /*00ce*/ 	.short	0x00ff


	//----- nvinfo : EIATTR_MERCURY_ISA_VERSION
	.align		4
        /*00d0*/ 	.byte	0x03, 0x5f
        /*00d2*/ 	.short	0x0101


	//----- nvinfo : EIATTR_VRC_CTA_INIT_COUNT
	.align		4
        /*00d4*/ 	.byte	0x02, 0x4a
	.zero		1
	.zero		1


	//----- nvinfo : EIATTR_EXIT_INSTR_OFFSETS
	.align		4
        /*00d8*/ 	.byte	0x04, 0x1c
        /*00da*/ 	.short	(.L_399 - .L_398)


	//   ....[0]....
.L_398:
        /*00dc*/ 	.word	0x00000080


	//   ....[1]....
        /*00e0*/ 	.word	0x00000640


	//----- nvinfo : EIATTR_CRS_STACK_SIZE
	.align		4
.L_399:
        /*00e4*/ 	.byte	0x04, 0x1e
        /*00e6*/ 	.short	(.L_401 - .L_400)
.L_400:
        /*00e8*/ 	.word	0x00000000


	//----- nvinfo : EIATTR_CBANK_PARAM_SIZE
	.align		4
.L_401:
        /*00ec*/ 	.byte	0x03, 0x19
        /*00ee*/ 	.short	0x0060


	//----- nvinfo : EIATTR_PARAM_CBANK
	.align		4
        /*00f0*/ 	.byte	0x04, 0x0a
        /*00f2*/ 	.short	(.L_403 - .L_402)
	.align		4
.L_402:
        /*00f4*/ 	.word	index@(.nv.constant0.matmul_correct_and_reduce)
        /*00f8*/ 	.short	0x0380
        /*00fa*/ 	.short	0x0060


	//----- nvinfo : EIATTR_SW_WAR
	.align		4
.L_403:
        /*00fc*/ 	.byte	0x04, 0x36
        /*00fe*/ 	.short	(.L_405 - .L_404)
.L_404:
        /*0100*/ 	.word	0x00000008
.L_405:


//--------------------- .nv.info.xor_assign_u8    --------------------------
	.section	.nv.info.xor_assign_u8,"",@"SHT_CUDA_INFO"
	.sectionflags	@""
	.align	4


	//----- nvinfo : EIATTR_CUDA_API_VERSION
	.align		4
        /*0000*/ 	.byte	0x04, 0x37
        /*0002*/ 	.short	(.L_407 - .L_406)
.L_406:
        /*0004*/ 	.word	0x00000082


	//----- nvinfo : EIATTR_KPARAM_INFO
	.align		4
.L_407:
        /*0008*/ 	.byte	0x04, 0x17
        /*000a*/ 	.short	(.L_409 - .L_408)
.L_408:
        /*000c*/ 	.word	0x00000000
        /*0010*/ 	.short	0x0002
        /*0012*/ 	.short	0x0010
        /*0014*/ 	.byte	0x00, 0xf0, 0x21, 0x00


	//----- nvinfo : EIATTR_KPARAM_INFO
	.align		4
.L_409:
        /*0018*/ 	.byte	0x04, 0x17
        /*001a*/ 	.short	(.L_411 - .L_410)
.L_410:
        /*001c*/ 	.word	0x00000000
        /*0020*/ 	.short	0x0001
        /*0022*/ 	.short	0x0008
        /*0024*/ 	.byte	0x00, 0xf5, 0x21, 0x00


	//----- nvinfo : EIATTR_KPARAM_INFO
	.align		4
.L_411:
        /*0028*/ 	.byte	0x04, 0x17
        /*002a*/ 	.short	(.L_413 - .L_412)
.L_412:
        /*002c*/ 	.word	0x00000000
        /*0030*/ 	.short	0x0000
        /*0032*/ 	.short	0x0000
        /*0034*/ 	.byte	0x00, 0xf5, 0x21, 0x00


	//----- nvinfo : EIATTR_SPARSE_MMA_MASK
	.align		4
.L_413:
        /*0038*/ 	.byte	0x03, 0x50
        /*003a*/ 	.short	0x0000


	//----- nvinfo : EIATTR_MAXREG_COUNT
	.align		4
        /*003c*/ 	.byte	0x03, 0x1b
        /*003e*/ 	.short	0x00ff


	//----- nvinfo : EIATTR_MERCURY_ISA_VERSION
	.align		4
        /*0040*/ 	.byte	0x03, 0x5f
        /*0042*/ 	.short	0x0101


	//----- nvinfo : EIATTR_VRC_CTA_INIT_COUNT
	.align		4
        /*0044*/ 	.byte	0x02, 0x4a
	.zero		1
	.zero		1


	//----- nvinfo : EIATTR_EXIT_INSTR_OFFSETS
	.align		4
        /*0048*/ 	.byte	0x04, 0x1c
        /*004a*/ 	.short	(.L_415 - .L_414)


	//   ....[0]....
.L_414:
        /*004c*/ 	.word	0x00000080


	//   ....[1]....
        /*0050*/ 	.word	0x00000130


	//----- nvinfo : EIATTR_CBANK_PARAM_SIZE
	.align		4
.L_415:
        /*0054*/ 	.byte	0x03, 0x19
        /*0056*/ 	.short	0x0018


	//----- nvinfo : EIATTR_PARAM_CBANK
	.align		4
        /*0058*/ 	.byte	0x04, 0x0a
        /*005a*/ 	.short	(.L_417 - .L_416)
	.align		4
.L_416:
        /*005c*/ 	.word	index@(.nv.constant0.xor_assign_u8)
        /*0060*/ 	.short	0x0380
        /*0062*/ 	.short	0x0018


	//----- nvinfo : EIATTR_SW_WAR
	.align		4
.L_417:
        /*0064*/ 	.byte	0x04, 0x36
        /*0066*/ 	.short	(.L_419 - .L_418)
.L_418:
        /*0068*/ 	.word	0x00000008
.L_419:


//--------------------- .nv.callgraph             --------------------------
	.section	.nv.callgraph,"",@"SHT_CUDA_CALLGRAPH"
	.align	4
	.sectionentsize	8
	.align		4
        /*0000*/ 	.word	0x00000000
	.align		4
        /*0004*/ 	.word	0xffffffff
	.align		4
        /*0008*/ 	.word	0x00000000
	.align		4
        /*000c*/ 	.word	0xfffffffe
	.align		4
        /*0010*/ 	.word	0x00000000
	.align		4
        /*0014*/ 	.word	0xfffffffd
	.align		4
        /*0018*/ 	.word	0x00000000
	.align		4
        /*001c*/ 	.word	0xfffffffc


//--------------------- .text.mergeBatchResults   --------------------------
	.section	.text.mergeBatchResults,"ax",@progbits
	.align	128
        .global         mergeBatchResults
        .type           mergeBatchResults,@function
        .size           mergeBatchResults,(.L_x_146 - mergeBatchResults)
        .other          mergeBatchResults,@"STO_CUDA_ENTRY STV_DEFAULT"
mergeBatchResults:
.text.mergeBatchResults:
[----:B------:R-:W-:Y:S01]  /*0000*/  LDC R1, c[0x0][0x37c] ;  /* 0x0000df00ff017b82 */ /* 0x000fe20000000800 */
[----:B------:R-:W0:Y:S07]  /*0010*/  S2R R3, SR_TID.X ;  /* 0x0000000000037919 */ /* 0x000e2e0000002100 */
[----:B------:R-:W0:Y:S01]  /*0020*/  S2UR UR4, SR_CTAID.X ;  /* 0x00000000000479c3 */ /* 0x000e220000002500 */
[----:B------:R-:W1:Y:S07]  /*0030*/  LDCU.64 UR6, c[0x0][0x3a8] ;  /* 0x00007500ff0677ac */ /* 0x000e6e0008000a00 */
[----:B------:R-:W0:Y:S02]  /*0040*/  LDC R0, c[0x0][0x360] ;  /* 0x0000d800ff007b82 */ /* 0x000e240000000800 */
[----:B0-----:R-:W-:-:S05]  /*0050*/  IMAD R0, R0, UR4, R3 ;  /* 0x0000000400007c24 */ /* 0x001fca000f8e0203 */
[----:B-1----:R-:W-:-:S04]  /*0060*/  ISETP.GE.U32.AND P0, PT, R0, UR6, PT ;  /* 0x0000000600007c0c */ /* 0x002fc8000bf06070 */
[----:B------:R-:W-:-:S13]  /*0070*/  ISETP.GE.U32.AND.EX P0, PT, RZ, UR7, PT, P0 ;  /* 0x00000007ff007c0c */ /* 0x000fda000bf06100 */
[----:B------:R-:W-:Y:S05]  /*0080*/  @P0 EXIT ;  /* 0x000000000000094d */ /* 0x000fea0003800000 */
[----:B------:R-:W0:Y:S01]  /*0090*/  LDCU.128 UR4, c[0x0][0x380] ;  /* 0x00007000ff0477ac */ /* 0x000e220008000c00 */
[----:B------:R-:W-:Y:S01]  /*00a0*/  IMAD.SHL.U32 R4, R0, 0x8, RZ ;  /* 0x0000000800047824 */ /* 0x000fe200078e00ff */
[----:B------:R-:W-:Y:S01]  /*00b0*/  SHF.R.U32.HI R5, RZ, 0x1d, R0 ;  /* 0x0000001dff057819 */ /* 0x000fe20000011600 */
[----:B------:R-:W1:Y:S01]  /*00c0*/  LDCU.64 UR10, c[0x0][0x358] ;  /* 0x00006b00ff0a77ac */ /* 0x000e620008000a00 */
[----:B------:R-:W2:Y:S01]  /*00d0*/  LDCU UR12, c[0x0][0x3a4] ;  /* 0x00007480ff0c77ac */ /* 0x000ea20008000800 */
[----:B------:R-:W3:Y:S01]  /*00e0*/  LDCU UR13, c[0x0][0x3a0] ;  /* 0x00007400ff0d77ac */ /* 0x000ee20008000800 */
[----:B------:R-:W4:Y:S01]  /*00f0*/  LDCU.64 UR14, c[0x0][0x398] ;  /* 0x00007300ff0e77ac */ /* 0x000f220008000a00 */
[C---:B0-----:R-:W-:Y:S02]  /*0100*/  IADD3 R2, P0, PT, R4.reuse, UR4, RZ ;  /* 0x0000000404027c10 */ /* 0x041fe4000ff1e0ff */
[----:B------:R-:W-:Y:S01]  /*0110*/  IADD3 R4, P1, PT, R4, UR6, RZ ;  /* 0x0000000604047c10 */ /* 0x000fe2000ff3e0ff */
[----:B------:R-:W0:Y:S01]  /*0120*/  LDCU.64 UR16, c[0x0][0x390] ;  /* 0x00007200ff1077ac */ /* 0x000e220008000a00 */
[----:B------:R-:W-:-:S02]  /*0130*/  IADD3.X R3, PT, PT, R5, UR5, RZ, P0, !PT ;  /* 0x0000000505037c10 */ /* 0x000fc400087fe4ff */
[----:B------:R-:W-:Y:S01]  /*0140*/  IADD3.X R5, PT, PT, R5, UR7, RZ, P1, !PT ;  /* 0x0000000705057c10 */ /* 0x000fe20008ffe4ff */
[----:B------:R-:W0:Y:S01]  /*0150*/  LDCU.64 UR18, c[0x0][0x3b0] ;  /* 0x00007600ff1277ac */ /* 0x000e220008000a00 */
[----:B------:R-:W-:Y:S01]  /*0160*/  UMOV UR4, URZ ;  /* 0x000000ff00047c82 */ /* 0x000fe20008000000 */
[----:B------:R-:W-:Y:S01]  /*0170*/  UMOV UR9, 0x1 ;  /* 0x0000000100097882 */ /* 0x000fe20000000000 */
[----:B-1234-:R-:W-:-:S05]  /*0180*/  UMOV UR5, URZ ;  /* 0x000000ff00057c82 */ /* 0x01efca0008000000 */
.L_x_10:
[C---:B0-----:R-:W-:Y:S01]  /*0190*/  LEA R6, P0, R0.reuse, UR9, 0x6 ;  /* 0x0000000900067c11 */ /* 0x041fe2000f8030ff */
[----:B------:R-:W-:Y:S01]  /*01a0*/  UIADD3 UR4, UPT, UPT, UR4, 0x2, URZ ;  /* 0x0000000204047890 */ /* 0x000fe2000fffe0ff */
[----:B------:R-:W-:Y:S01]  /*01b0*/  BSSY.RECONVERGENT B0, `(.L_x_0) ;  /* 0x0000025000007945 */ /* 0x000fe20003800200 */
[----:B------:R-:W1:Y:S01]  /*01c0*/  LDCU.64 UR6, c[0x0][0x3a0] ;  /* 0x00007400ff0677ac */ /* 0x000e620008000a00 */
[----:B------:R-:W-:Y:S02]  /*01d0*/  LEA.HI.X R7, R0, UR5, RZ, 0x6, P0 ;  /* 0x0000000500077c11 */ /* 0x000fe400080f34ff */
[----:B------:R-:W-:Y:S01]  /*01e0*/  IADD3 R8, P0, PT, R6, -0x1, RZ ;  /* 0xffffffff06087810 */ /* 0x000fe20007f1e0ff */
[----:B------:R-:W-:-:S03]  /*01f0*/  UISETP.NE.AND UP1, UPT, UR4, 0x40, UPT ;  /* 0x000000400400788c */ /* 0x000fc6000bf25270 */
[----:B------:R-:W-:-:S04]  /*0200*/  IADD3.X R9, PT, PT, R7, -0x1, RZ, P0, !PT ;  /* 0xffffffff07097810 */ /* 0x000fc800007fe4ff */
[----:B------:R-:W-:-:S04]  /*0210*/  LOP3.LUT R10, R9, UR12, RZ, 0xfc, !PT ;  /* 0x0000000c090a7c12 */ /* 0x000fc8000f8efcff */
[----:B------:R-:W-:-:S13]  /*0220*/  ISETP.NE.U32.AND P0, PT, R10, RZ, PT ;  /* 0x000000ff0a00720c */ /* 0x000fda0003f05070 */
[----:B-1----:R-:W-:Y:S05]  /*0230*/  @P0 BRA `(.L_x_1) ;  /* 0x0000000000580947 */ /* 0x002fea0003800000 */
[----:B------:R-:W-:-:S04]  /*0240*/  IMAD.U32 R9, RZ, RZ, UR13 ;  /* 0x0000000dff097e24 */ /* 0x000fc8000f8e00ff */
[----:B------:R-:W1:Y:S01]  /*0250*/  I2F.U32.RP R12, R9 ;  /* 0x00000009000c7306 */ /* 0x000e620000209000 */
[----:B------:R-:W-:-:S07]  /*0260*/  ISETP.NE.U32.AND P2, PT, R9, RZ, PT ;  /* 0x000000ff0900720c */ /* 0x000fce0003f45070 */
[----:B-1----:R-:W1:Y:S02]  /*0270*/  MUFU.RCP R12, R12 ;  /* 0x0000000c000c7308 */ /* 0x002e640000001000 */
[----:B-1----:R-:W-:-:S06]  /*0280*/  VIADD R10, R12, 0xffffffe ;  /* 0x0ffffffe0c0a7836 */ /* 0x002fcc0000000000 */
[----:B------:R1:W2:Y:S02]  /*0290*/  F2I.FTZ.U32.TRUNC.NTZ R11, R10 ;  /* 0x0000000a000b7305 */ /* 0x0002a4000021f000 */
[----:B-1----:R-:W-:Y:S02]  /*02a0*/  IMAD.MOV.U32 R10, RZ, RZ, RZ ;  /* 0x000000ffff0a7224 */ /* 0x002fe400078e00ff */
[----:B--2---:R-:W-:-:S04]  /*02b0*/  IMAD R13, R11, R9, RZ ;  /* 0x000000090b0d7224 */ /* 0x004fc800078e02ff */
[----:B------:R-:W-:-:S04]  /*02c0*/  IMAD.MOV R13, RZ, RZ, -R13 ;  /* 0x000000ffff0d7224 */ /* 0x000fc800078e0a0d */
[----:B------:R-:W-:-:S06]  /*02d0*/  IMAD.HI.U32 R11, R11, R13, R10 ;  /* 0x0000000d0b0b7227 */ /* 0x000fcc00078e000a */
[----:B------:R-:W-:-:S04]  /*02e0*/  IMAD.HI.U32 R10, R11, R8, RZ ;  /* 0x000000080b0a7227 */ /* 0x000fc800078e00ff */
[----:B------:R-:W-:-:S04]  /*02f0*/  IMAD.MOV R14, RZ, RZ, -R10 ;  /* 0x000000ffff0e7224 */ /* 0x000fc800078e0a0a */
[----:B------:R-:W-:-:S05]  /*0300*/  IMAD R14, R9, R14, R8 ;  /* 0x0000000e090e7224 */ /* 0x000fca00078e0208 */
[----:B------:R-:W-:-:S13]  /*0310*/  ISETP.GE.U32.AND P0, PT, R14, R9, PT ;  /* 0x000000090e00720c */ /* 0x000fda0003f06070 */
[----:B------:R-:W-:Y:S02]  /*0320*/  @P0 IMAD.IADD R14, R14, 0x1, -R9 ;  /* 0x000000010e0e0824 */ /* 0x000fe400078e0a09 */
[----:B------:R-:W-:-:S03]  /*0330*/  @P0 VIADD R10, R10, 0x1 ;  /* 0x000000010a0a0836 */ /* 0x000fc60000000000 */
[----:B------:R-:W-:-:S13]  /*0340*/  ISETP.GE.U32.AND P1, PT, R14, R9, PT ;  /* 0x000000090e00720c */ /* 0x000fda0003f26070 */
[----:B------:R-:W-:Y:S01]  /*0350*/  @P1 VIADD R10, R10, 0x1 ;  /* 0x000000010a0a1836 */ /* 0x000fe20000000000 */
[----:B------:R-:W-:-:S05]  /*0360*/  @!P2 LOP3.LUT R10, RZ, R9, RZ, 0x33, !PT ;  /* 0x00000009ff0aa212 */ /* 0x000fca00078e33ff */
[----:B------:R-:W-:-:S04]  /*0370*/  IMAD.MOV R11, RZ, RZ, -R10 ;  /* 0x000000ffff0b7224 */ /* 0x000fc800078e0a0a */
[----:B------:R-:W-:Y:S01]  /*0380*/  IMAD R8, R9, R11, R8 ;  /* 0x0000000b09087224 */ /* 0x000fe200078e0208 */
[----:B------:R-:W-:Y:S06]  /*0390*/  BRA `(.L_x_2) ;  /* 0x0000000000187947 */ /* 0x000fec0003800000 */
.L_x_1:
[----:B------:R-:W-:-:S07]  /*03a0*/  MOV R10, 0x3c0 ;  /* 0x000003c0000a7802 */ /* 0x000fce0000000f00 */
[----:B0-----:R-:W-:Y:S05]  /*03b0*/  CALL.REL.NOINC `($__internal_0_$__cuda_sm20_div_u64) ;  /* 0x0000000800087944 */ /* 0x001fea0003c00000 */
[--C-:B------:R-:W-:Y:S02]  /*03c0*/  IMAD.MOV R11, RZ, RZ, -R12.reuse ;  /* 0x000000ffff0b7224 */ /* 0x100fe400078e0a0c */
[----:B------:R-:W-:Y:S02]  /*03d0*/  IMAD.U32 R9, RZ, RZ, UR13 ;  /* 0x0000000dff097e24 */ /* 0x000fe4000f8e00ff */
[----:B------:R-:W-:Y:S02]  /*03e0*/  IMAD.MOV.U32 R10, RZ, RZ, R12 ;  /* 0x000000ffff0a7224 */ /* 0x000fe400078e000c */
[----:B------:R-:W-:-:S07]  /*03f0*/  IMAD R8, R11, R9, R8 ;  /* 0x000000090b087224 */ /* 0x000fce00078e0208 */
.L_x_2:
[----:B0-----:R-:W-:Y:S05]  /*0400*/  BSYNC.RECONVERGENT B0 ;  /* 0x0000000000007941 */ /* 0x001fea0003800200 */
.L_x_0:
[----:B------:R-:W-:Y:S01]  /*0410*/  ISETP.GE.U32.AND P0, PT, R8, R9, PT ;  /* 0x000000090800720c */ /* 0x000fe20003f06070 */
[----:B------:R-:W-:Y:S01]  /*0420*/  BSSY.RECONVERGENT B0, `(.L_x_3) ;  /* 0x000002a000007945 */ /* 0x000fe20003800200 */
[----:B------:R-:W-:Y:S02]  /*0430*/  ISETP.GE.U32.AND P1, PT, R10, UR14, PT ;  /* 0x0000000e0a007c0c */ /* 0x000fe4000bf26070 */
[----:B------:R-:W-:-:S04]  /*0440*/  ISETP.GE.U32.AND.EX P0, PT, RZ, UR12, PT, P0 ;  /* 0x0000000cff007c0c */ /* 0x000fc8000bf06100 */
[----:B------:R-:W-:-:S04]  /*0450*/  ISETP.GE.U32.OR.EX P0, PT, RZ, UR15, P0, P1 ;  /* 0x0000000fff007c0c */ /* 0x000fc80008706510 */
[----:B------:R-:W-:-:S13]  /*0460*/  ISETP.LT.U32.OR P0, PT, R8, 0xf, P0 ;  /* 0x0000000f0800780c */ /* 0x000fda0000701470 */
[----:B------:R-:W-:Y:S05]  /*0470*/  @P0 BRA `(.L_x_4) ;  /* 0x0000000000900947 */ /* 0x000fea0003800000 */
[----:B------:R-:W-:-:S04]  /*0480*/  IMAD.HI.U32 R11, R8, 0x8421085, RZ ;  /* 0x08421085080b7827 */ /* 0x000fc800078e00ff */
[----:B------:R-:W-:Y:S02]  /*0490*/  IMAD.MOV.U32 R13, RZ, RZ, -0x42108421 ;  /* 0xbdef7bdfff0d7424 */ /* 0x000fe400078e00ff */
[C---:B------:R-:W-:Y:S02]  /*04a0*/  IMAD.IADD R12, R8.reuse, 0x1, -R11 ;  /* 0x00000001080c7824 */ /* 0x040fe400078e0a0b */
[----:B------:R-:W-:-:S03]  /*04b0*/  IMAD R8, R8, R13, -0x21084211 ;  /* 0xdef7bdef08087424 */ /* 0x000fc600078e020d */
[----:B------:R-:W-:Y:S02]  /*04c0*/  LEA.HI R12, R12, R11, RZ, 0x1f ;  /* 0x0000000b0c0c7211 */ /* 0x000fe400078ff8ff */
[----:B------:R-:W-:Y:S02]  /*04d0*/  ISETP.GT.U32.AND P0, PT, R8, 0x8421084, PT ;  /* 0x084210840800780c */ /* 0x000fe40003f04070 */
[----:B------:R-:W-:-:S04]  /*04e0*/  SHF.R.U32.HI R19, RZ, 0x4, R12 ;  /* 0x00000004ff137819 */ /* 0x000fc8000001160c */
[----:B------:R-:W-:-:S13]  /*04f0*/  ISETP.GE.U32.OR P0, PT, R19, R10, P0 ;  /* 0x0000000a1300720c */ /* 0x000fda0000706470 */
[----:B------:R-:W-:Y:S05]  /*0500*/  @P0 BRA `(.L_x_4) ;  /* 0x00000000006c0947 */ /* 0x000fea0003800000 */
[----:B------:R-:W2:Y:S04]  /*0510*/  LDG.E.64 R12, desc[UR10][R2.64] ;  /* 0x0000000a020c7981 */ /* 0x000ea8000c1e1b00 */
[----:B------:R-:W3:Y:S01]  /*0520*/  LDG.E.64 R14, desc[UR10][R4.64] ;  /* 0x0000000a040e7981 */ /* 0x000ee2000c1e1b00 */
[----:B------:R-:W-:Y:S01]  /*0530*/  UIADD3 UR8, UPT, UPT, UR9, -0x1, URZ ;  /* 0xffffffff09087890 */ /* 0x000fe2000fffe0ff */
[----:B------:R-:W-:-:S05]  /*0540*/  IMAD.MOV.U32 R21, RZ, RZ, 0x1 ;  /* 0x00000001ff157424 */ /* 0x000fca00078e00ff */
[C---:B------:R-:W-:Y:S02]  /*0550*/  SHF.L.U32 R11, R21.reuse, UR8, RZ ;  /* 0x00000008150b7c19 */ /* 0x040fe400080006ff */
[----:B------:R-:W-:Y:S02]  /*0560*/  SHF.L.U64.HI R17, R21, UR8, RZ ;  /* 0x0000000815117c19 */ /* 0x000fe400080102ff */
[-C--:B--2---:R-:W-:Y:S02]  /*0570*/  LOP3.LUT P0, RZ, R12, R11.reuse, RZ, 0xc0, !PT ;  /* 0x0000000b0cff7212 */ /* 0x084fe4000780c0ff */
[----:B---3--:R-:W-:Y:S02]  /*0580*/  LOP3.LUT P1, RZ, R14, R11, RZ, 0xc0, !PT ;  /* 0x0000000b0eff7212 */ /* 0x008fe4000782c0ff */
[-C--:B------:R-:W-:Y:S02]  /*0590*/  LOP3.LUT P0, RZ, R13, R17.reuse, RZ, 0xc0, P0 ;  /* 0x000000110dff7212 */ /* 0x080fe4000000c0ff */
[----:B------:R-:W-:-:S04]  /*05a0*/  LOP3.LUT P1, RZ, R15, R17, RZ, 0xc0, P1 ;  /* 0x000000110fff7212 */ /* 0x000fc8000082c0ff */
[----:B------:R-:W-:-:S13]  /*05b0*/  PLOP3.LUT P0, PT, P0, P1, PT, 0x2f, 0xf2 ;  /* 0x0000000000f2781c */ /* 0x000fda0000702577 */
[----:B------:R-:W-:Y:S05]  /*05c0*/  @P0 BRA `(.L_x_4) ;  /* 0x00000000003c0947 */ /* 0x000fea0003800000 */
[C---:B------:R-:W-:Y:S01]  /*05d0*/  IMAD.SHL.U32 R14, R10.reuse, 0x4, RZ ;  /* 0x000000040a0e7824 */ /* 0x040fe200078e00ff */
[----:B------:R-:W-:Y:S01]  /*05e0*/  SHF.L.U64.HI R8, R10, 0x2, RZ ;  /* 0x000000020a087819 */ /* 0x000fe200000102ff */
[----:B------:R-:W-:-:S03]  /*05f0*/  IMAD.MOV.U32 R23, RZ, RZ, -0x2 ;  /* 0xfffffffeff177424 */ /* 0x000fc600078e00ff */
[C---:B------:R-:W-:Y:S02]  /*0600*/  IADD3 R12, P0, PT, R14.reuse, UR16, RZ ;  /* 0x000000100e0c7c10 */ /* 0x040fe4000ff1e0ff */
[----:B------:R-:W-:Y:S02]  /*0610*/  IADD3 R14, P1, PT, R14, UR18, RZ ;  /* 0x000000120e0e7c10 */ /* 0x000fe4000ff3e0ff */
[C---:B------:R-:W-:Y:S02]  /*0620*/  IADD3.X R13, PT, PT, R8.reuse, UR17, RZ, P0, !PT ;  /* 0x00000011080d7c10 */ /* 0x040fe400087fe4ff */
[----:B------:R-:W-:-:S03]  /*0630*/  IADD3.X R15, PT, PT, R8, UR19, RZ, P1, !PT ;  /* 0x00000013080f7c10 */ /* 0x000fc60008ffe4ff */
[----:B------:R0:W-:Y:S04]  /*0640*/  REDG.E.MIN.STRONG.GPU desc[UR10][R12.64], R23 ;  /* 0x000000170c00798e */ /* 0x0001e8000c92e10a */
[----:B------:R-:W2:Y:S02]  /*0650*/  ATOMG.E.ADD.STRONG.GPU PT, R15, desc[UR10][R14.64], R21 ;  /* 0x800000150e0f79a8 */ /* 0x000ea400081ef10a */
[----:B--2---:R-:W-:-:S13]  /*0660*/  ISETP.GT.U32.AND P0, PT, R15, 0xff, PT ;  /* 0x000000ff0f00780c */ /* 0x004fda0003f04070 */
[----:B------:R-:W1:Y:S01]  /*0670*/  @!P0 LDC.64 R16, c[0x0][0x3b8] ;  /* 0x0000ee00ff108b82 */ /* 0x000e620000000a00 */
[----:B------:R-:W-:Y:S01]  /*0680*/  @!P0 IMAD R11, R10, 0x100, R15 ;  /* 0x000001000a0b8824 */ /* 0x000fe200078e020f */
[----:B------:R-:W-:-:S03]  /*0690*/  @!P0 LOP3.LUT R19, RZ, R19, RZ, 0x33, !PT ;  /* 0x00000013ff138212 */ /* 0x000fc600078e33ff */
[----:B-1----:R-:W-:-:S05]  /*06a0*/  @!P0 IMAD.WIDE.U32 R10, R11, 0x4, R16 ;  /* 0x000000040b0a8825 */ /* 0x002fca00078e0010 */
[----:B------:R0:W-:Y:S02]  /*06b0*/  @!P0 STG.E desc[UR10][R10.64], R19 ;  /* 0x000000130a008986 */ /* 0x0001e4000c10190a */
.L_x_4:
[----:B------:R-:W-:Y:S05]  /*06c0*/  BSYNC.RECONVERGENT B0 ;  /* 0x0000000000007941 */ /* 0x000fea0003800200 */
.L_x_3:
[----:B------:R-:W-:Y:S01]  /*06d0*/  LOP3.LUT R8, R7, UR12, RZ, 0xfc, !PT ;  /* 0x0000000c07087c12 */ /* 0x000fe2000f8efcff */
[----:B------:R-:W-:Y:S03]  /*06e0*/  BSSY.RECONVERGENT B0, `(.L_x_5) ;  /* 0x0000020000007945 */ /* 0x000fe60003800200 */
[----:B------:R-:W-:-:S13]  /*06f0*/  ISETP.NE.U32.AND P0, PT, R8, RZ, PT ;  /* 0x000000ff0800720c */ /* 0x000fda0003f05070 */
[----:B------:R-:W-:Y:S05]  /*0700*/  @P0 BRA `(.L_x_6) ;  /* 0x0000000000540947 */ /* 0x000fea0003800000 */
[----:B0-----:R-:W0:Y:S01]  /*0710*/  I2F.U32.RP R12, R9 ;  /* 0x00000009000c7306 */ /* 0x001e220000209000 */
[----:B------:R-:W-:-:S07]  /*0720*/  ISETP.NE.U32.AND P2, PT, R9, RZ, PT ;  /* 0x000000ff0900720c */ /* 0x000fce0003f45070 */
[----:B0-----:R-:W0:Y:S02]  /*0730*/  MUFU.RCP R12, R12 ;  /* 0x0000000c000c7308 */ /* 0x001e240000001000 */
[----:B0-----:R-:W-:-:S06]  /*0740*/  VIADD R10, R12, 0xffffffe ;  /* 0x0ffffffe0c0a7836 */ /* 0x001fcc0000000000 */
[----:B------:R0:W1:Y:S02]  /*0750*/  F2I.FTZ.U32.TRUNC.NTZ R11, R10 ;  /* 0x0000000a000b7305 */ /* 0x000064000021f000 */
[----:B0-----:R-:W-:Y:S02]  /*0760*/  IMAD.MOV.U32 R10, RZ, RZ, RZ ;  /* 0x000000ffff0a7224 */ /* 0x001fe400078e00ff */
[----:B-1----:R-:W-:-:S04]  /*0770*/  IMAD.MOV R8, RZ, RZ, -R11 ;  /* 0x000000ffff087224 */ /* 0x002fc800078e0a0b */
[----:B------:R-:W-:-:S04]  /*0780*/  IMAD R7, R8, R9, RZ ;  /* 0x0000000908077224 */ /* 0x000fc800078e02ff */
        /* <DEDUP_REMOVED lines=8> */
[----:B------:R-:W-:Y:S02]  /*0810*/  @P1 IADD3 R7, PT, PT, R7, 0x1, RZ ;  /* 0x0000000107071810 */ /* 0x000fe40007ffe0ff */
[----:B------:R-:W-:-:S05]  /*0820*/  @!P2 LOP3.LUT R7, RZ, R9, RZ, 0x33, !PT ;  /* 0x00000009ff07a212 */ /* 0x000fca00078e33ff */
[----:B------:R-:W-:-:S04]  /*0830*/  IMAD.MOV R8, RZ, RZ, -R7 ;  /* 0x000000ffff087224 */ /* 0x000fc800078e0a07 */
[----:B------:R-:W-:Y:S01]  /*0840*/  IMAD R6, R9, R8, R6 ;  /* 0x0000000809067224 */ /* 0x000fe200078e0206 */
[----:B------:R-:W-:Y:S06]  /*0850*/  BRA `(.L_x_7) ;  /* 0x0000000000207947 */ /* 0x000fec0003800000 */
.L_x_6:
[----:B------:R-:W-:Y:S01]  /*0860*/  IMAD.MOV.U32 R9, RZ, RZ, R7 ;  /* 0x000000ffff097224 */ /* 0x000fe200078e0007 */
[----:B0-----:R-:W-:Y:S01]  /*0870*/  MOV R10, 0x8a0 ;  /* 0x000008a0000a7802 */ /* 0x001fe20000000f00 */
[----:B------:R-:W-:-:S07]  /*0880*/  IMAD.MOV.U32 R8, RZ, RZ, R6 ;  /* 0x000000ffff087224 */ /* 0x000fce00078e0006 */
[----:B------:R-:W-:Y:S05]  /*0890*/  CALL.REL.NOINC `($__internal_0_$__cuda_sm20_div_u64) ;  /* 0x0000000000d07944 */ /* 0x000fea0003c00000 */
[--C-:B------:R-:W-:Y:S02]  /*08a0*/  IMAD.MOV R8, RZ, RZ, -R12.reuse ;  /* 0x000000ffff087224 */ /* 0x100fe400078e0a0c */
[----:B------:R-:W-:Y:S02]  /*08b0*/  IMAD.U32 R9, RZ, RZ, UR13 ;  /* 0x0000000dff097e24 */ /* 0x000fe4000f8e00ff */
[----:B------:R-:W-:Y:S02]  /*08c0*/  IMAD.MOV.U32 R7, RZ, RZ, R12 ;  /* 0x000000ffff077224 */ /* 0x000fe400078e000c */
[----:B------:R-:W-:-:S07]  /*08d0*/  IMAD R6, R8, R9, R6 ;  /* 0x0000000908067224 */ /* 0x000fce00078e0206 */
.L_x_7:
[----:B------:R-:W-:Y:S05]  /*08e0*/  BSYNC.RECONVERGENT B0 ;  /* 0x0000000000007941 */ /* 0x000fea0003800200 */
.L_x_5:
        /* <DEDUP_REMOVED lines=42> */
.L_x_9:
[----:B------:R-:W-:Y:S05]  /*0b90*/  BSYNC.RECONVERGENT B0 ;  /* 0x0000000000007941 */ /* 0x000fea0003800200 */
.L_x_8:
[----:B------:R-:W-:-:S04]  /*0ba0*/  UIADD3 UR9, UP0, UPT, UR9, 0x2, URZ ;  /* 0x0000000209097890 */ /* 0x000fc8000ff1e0ff */
[----:B------:R-:W-:Y:S01]  /*0bb0*/  UIADD3.X UR5, UPT, UPT, URZ, UR5, URZ, UP0, !UPT ;  /* 0x00000005ff057290 */ /* 0x000fe200087fe4ff */
[----:B------:R-:W-:Y:S11]  /*0bc0*/  BRA.U UP1, `(.L_x_10) ;  /* 0xfffffff501707547 */ /* 0x000ff6000b83ffff */
[----:B------:R-:W-:Y:S05]  /*0bd0*/  EXIT ;  /* 0x000000000000794d */ /* 0x000fea0003800000 */
        .weak           $__internal_0_$__cuda_sm20_div_u64
        .type           $__internal_0_$__cuda_sm20_div_u64,@function
        .size           $__internal_0_$__cuda_sm20_div_u64,(.L_x_146 - $__internal_0_$__cuda_sm20_div_u64)
$__internal_0_$__cuda_sm20_div_u64:
[----:B------:R-:W0:Y:S08]  /*0be0*/  I2F.U64.RP R11, UR6 ;  /* 0x00000006000b7d12 */ /* 0x000e300008309000 */
[----:B0-----:R-:W0:Y:S02]  /*0bf0*/  MUFU.RCP R11, R11 ;  /* 0x0000000b000b7308 */ /* 0x001e240000001000 */
[----:B0-----:R-:W-:-:S06]  /*0c00*/  VIADD R12, R11, 0x1ffffffe ;  /* 0x1ffffffe0b0c7836 */ /* 0x001fcc0000000000 */
[----:B------:R-:W0:Y:S02]  /*0c10*/  F2I.U64.TRUNC R12, R12 ;  /* 0x0000000c000c7311 */ /* 0x000e24000020d800 */
[----:B0-----:R-:W-:-:S04]  /*0c20*/  IMAD.WIDE.U32 R14, R12, UR6, RZ ;  /* 0x000000060c0e7c25 */ /* 0x001fc8000f8e00ff */
[----:B------:R-:W-:Y:S01]  /*0c30*/  IMAD R15, R12, UR7, R15 ;  /* 0x000000070c0f7c24 */ /* 0x000fe2000f8e020f */
[----:B------:R-:W-:-:S03]  /*0c40*/  IADD3 R17, P0, PT, RZ, -R14, RZ ;  /* 0x8000000eff117210 */ /* 0x000fc60007f1e0ff */
[----:B------:R-:W-:Y:S02]  /*0c50*/  IMAD R15, R13, UR6, R15 ;  /* 0x000000060d0f7c24 */ /* 0x000fe4000f8e020f */
[----:B------:R-:W-:-:S03]  /*0c60*/  IMAD.HI.U32 R14, R12, R17, RZ ;  /* 0x000000110c0e7227 */ /* 0x000fc600078e00ff */
[----:B------:R-:W-:Y:S01]  /*0c70*/  IADD3.X R19, PT, PT, RZ, ~R15, RZ, P0, !PT ;  /* 0x8000000fff137210 */ /* 0x000fe200007fe4ff */
[----:B------:R-:W-:-:S04]  /*0c80*/  IMAD.MOV.U32 R15, RZ, RZ, R12 ;  /* 0x000000ffff0f7224 */ /* 0x000fc800078e000c */
[----:B------:R-:W-:-:S04]  /*0c90*/  IMAD.WIDE.U32 R14, P0, R12, R19, R14 ;  /* 0x000000130c0e7225 */ /* 0x000fc8000780000e */
[C---:B------:R-:W-:Y:S02]  /*0ca0*/  IMAD R21, R13.reuse, R19, RZ ;  /* 0x000000130d157224 */ /* 0x040fe400078e02ff */
[----:B------:R-:W-:-:S04]  /*0cb0*/  IMAD.HI.U32 R14, P1, R13, R17, R14 ;  /* 0x000000110d0e7227 */ /* 0x000fc8000782000e */
[----:B------:R-:W-:Y:S01]  /*0cc0*/  IMAD.HI.U32 R11, R13, R19, RZ ;  /* 0x000000130d0b7227 */ /* 0x000fe200078e00ff */
[----:B------:R-:W-:-:S03]  /*0cd0*/  IADD3 R15, P2, PT, R21, R14, RZ ;  /* 0x0000000e150f7210 */ /* 0x000fc60007f5e0ff */
[----:B------:R-:W-:Y:S02]  /*0ce0*/  IMAD.X R11, R11, 0x1, R13, P0 ;  /* 0x000000010b0b7824 */ /* 0x000fe400000e060d */
[----:B------:R-:W-:-:S03]  /*0cf0*/  IMAD.WIDE.U32 R12, R15, UR6, RZ ;  /* 0x000000060f0c7c25 */ /* 0x000fc6000f8e00ff */
[----:B------:R-:W-:Y:S01]  /*0d00*/  IADD3.X R11, PT, PT, RZ, RZ, R11, P2, P1 ;  /* 0x000000ffff0b7210 */ /* 0x000fe200017e240b */
[----:B------:R-:W-:Y:S01]  /*0d10*/  IMAD R14, R15, UR7, R13 ;  /* 0x000000070f0e7c24 */ /* 0x000fe2000f8e020d */
[----:B------:R-:W-:-:S03]  /*0d20*/  IADD3 R13, P0, PT, RZ, -R12, RZ ;  /* 0x8000000cff0d7210 */ /* 0x000fc60007f1e0ff */
[----:B------:R-:W-:Y:S02]  /*0d30*/  IMAD R12, R11, UR6, R14 ;  /* 0x000000060b0c7c24 */ /* 0x000fe4000f8e020e */
[----:B------:R-:W-:-:S04]  /*0d40*/  IMAD.HI.U32 R14, R15, R13, RZ ;  /* 0x0000000d0f0e7227 */ /* 0x000fc800078e00ff */
[----:B------:R-:W-:-:S04]  /*0d50*/  IMAD.X R12, RZ, RZ, ~R12, P0 ;  /* 0x000000ffff0c7224 */ /* 0x000fc800000e0e0c */
[----:B------:R-:W-:-:S04]  /*0d60*/  IMAD.WIDE.U32 R14, P0, R15, R12, R14 ;  /* 0x0000000c0f0e7225 */ /* 0x000fc8000780000e */
[C---:B------:R-:W-:Y:S02]  /*0d70*/  IMAD R16, R11.reuse, R12, RZ ;  /* 0x0000000c0b107224 */ /* 0x040fe400078e02ff */
[----:B------:R-:W-:-:S04]  /*0d80*/  IMAD.HI.U32 R15, P1, R11, R13, R14 ;  /* 0x0000000d0b0f7227 */ /* 0x000fc8000782000e */
[----:B------:R-:W-:Y:S01]  /*0d90*/  IMAD.HI.U32 R12, R11, R12, RZ ;  /* 0x0000000c0b0c7227 */ /* 0x000fe200078e00ff */
[----:B------:R-:W-:-:S03]  /*0da0*/  IADD3 R15, P2, PT, R16, R15, RZ ;  /* 0x0000000f100f7210 */ /* 0x000fc60007f5e0ff */
[----:B------:R-:W-:Y:S02]  /*0db0*/  IMAD.X R11, R12, 0x1, R11, P0 ;  /* 0x000000010c0b7824 */ /* 0x000fe400000e060b */
[----:B------:R-:W-:-:S03]  /*0dc0*/  IMAD.HI.U32 R12, R15, R8, RZ ;  /* 0x000000080f0c7227 */ /* 0x000fc600078e00ff */
[----:B------:R-:W-:Y:S01]  /*0dd0*/  IADD3.X R11, PT, PT, RZ, RZ, R11, P2, P1 ;  /* 0x000000ffff0b7210 */ /* 0x000fe200017e240b */
[----:B------:R-:W-:Y:S02]  /*0de0*/  IMAD.MOV.U32 R13, RZ, RZ, RZ ;  /* 0x000000ffff0d7224 */ /* 0x000fe400078e00ff */
[----:B------:R-:W-:-:S04]  /*0df0*/  IMAD.WIDE.U32 R12, R15, R9, R12 ;  /* 0x000000090f0c7225 */ /* 0x000fc800078e000c */
[C---:B------:R-:W-:Y:S02]  /*0e00*/  IMAD R15, R11.reuse, R9, RZ ;  /* 0x000000090b0f7224 */ /* 0x040fe400078e02ff */
[----:B------:R-:W-:-:S04]  /*0e10*/  IMAD.HI.U32 R12, P0, R11, R8, R12 ;  /* 0x000000080b0c7227 */ /* 0x000fc8000780000c */
[----:B------:R-:W-:Y:S01]  /*0e20*/  IMAD.HI.U32 R11, R11, R9, RZ ;  /* 0x000000090b0b7227 */ /* 0x000fe200078e00ff */
[----:B------:R-:W-:-:S03]  /*0e30*/  IADD3 R15, P1, PT, R15, R12, RZ ;  /* 0x0000000c0f0f7210 */ /* 0x000fc60007f3e0ff */
[----:B------:R-:W-:Y:S02]  /*0e40*/  IMAD.X R11, RZ, RZ, R11, P0 ;  /* 0x000000ffff0b7224 */ /* 0x000fe400000e060b */
[----:B------:R-:W-:-:S04]  /*0e50*/  IMAD.WIDE.U32 R12, R15, UR6, RZ ;  /* 0x000000060f0c7c25 */ /* 0x000fc8000f8e00ff */
[----:B------:R-:W-:Y:S01]  /*0e60*/  IMAD.X R11, RZ, RZ, R11, P1 ;  /* 0x000000ffff0b7224 */ /* 0x000fe200008e060b */
[----:B------:R-:W-:Y:S01]  /*0e70*/  IADD3 R16, P1, PT, -R12, R8, RZ ;  /* 0x000000080c107210 */ /* 0x000fe20007f3e1ff */
[C---:B------:R-:W-:Y:S02]  /*0e80*/  IMAD R14, R15.reuse, UR7, R13 ;  /* 0x000000070f0e7c24 */ /* 0x040fe4000f8e020d */
[----:B------:R-:W-:Y:S01]  /*0e90*/  VIADD R12, R15, 0x1 ;  /* 0x000000010f0c7836 */ /* 0x000fe20000000000 */
[----:B------:R-:W-:Y:S01]  /*0ea0*/  ISETP.GE.U32.AND P0, PT, R16, UR6, PT ;  /* 0x0000000610007c0c */ /* 0x000fe2000bf06070 */
[----:B------:R-:W-:-:S04]  /*0eb0*/  IMAD R14, R11, UR6, R14 ;  /* 0x000000060b0e7c24 */ /* 0x000fc8000f8e020e */
[----:B------:R-:W-:Y:S01]  /*0ec0*/  IMAD.X R14, R9, 0x1, ~R14, P1 ;  /* 0x00000001090e7824 */ /* 0x000fe200008e0e0e */
[----:B------:R-:W-:-:S04]  /*0ed0*/  IADD3 R9, P1, PT, R16, -UR6, RZ ;  /* 0x8000000610097c10 */ /* 0x000fc8000ff3e0ff */
[C---:B------:R-:W-:Y:S02]  /*0ee0*/  ISETP.GE.U32.AND.EX P0, PT, R14.reuse, UR7, PT, P0 ;  /* 0x000000070e007c0c */ /* 0x040fe4000bf06100 */
[----:B------:R-:W-:Y:S02]  /*0ef0*/  IADD3.X R11, PT, PT, R14, ~UR7, RZ, P1, !PT ;  /* 0x800000070e0b7c10 */ /* 0x000fe40008ffe4ff */
[----:B------:R-:W-:Y:S02]  /*0f00*/  SEL R9, R9, R16, P0 ;  /* 0x0000001009097207 */ /* 0x000fe40000000000 */
[----:B------:R-:W-:Y:S02]  /*0f10*/  SEL R15, R12, R15, P0 ;  /* 0x0000000f0c0f7207 */ /* 0x000fe40000000000 */
[----:B------:R-:W-:Y:S02]  /*0f20*/  SEL R11, R11, R14, P0 ;  /* 0x0000000e0b0b7207 */ /* 0x000fe40000000000 */
[----:B------:R-:W-:Y:S01]  /*0f30*/  ISETP.GE.U32.AND P0, PT, R9, UR6, PT ;  /* 0x0000000609007c0c */ /* 0x000fe2000bf06070 */
[----:B------:R-:W-:Y:S01]  /*0f40*/  VIADD R12, R15, 0x1 ;  /* 0x000000010f0c7836 */ /* 0x000fe20000000000 */
[----:B------:R-:W-:-:S02]  /*0f50*/  ISETP.NE.U32.AND P1, PT, RZ, UR6, PT ;  /* 0x00000006ff007c0c */ /* 0x000fc4000bf25070 */
[----:B------:R-:W-:Y:S01]  /*0f60*/  ISETP.GE.U32.AND.EX P0, PT, R11, UR7, PT, P0 ;  /* 0x000000070b007c0c */ /* 0x000fe2000bf06100 */
[----:B------:R-:W-:Y:S01]  /*0f70*/  IMAD.MOV.U32 R11, RZ, RZ, 0x0 ;  /* 0x00000000ff0b7424 */ /* 0x000fe200078e00ff */
[----:B------:R-:W-:Y:S02]  /*0f80*/  ISETP.NE.AND.EX P1, PT, RZ, UR7, PT, P1 ;  /* 0x00000007ff007c0c */ /* 0x000fe4000bf25310 */
[----:B------:R-:W-:-:S04]  /*0f90*/  SEL R12, R12, R15, P0 ;  /* 0x0000000f0c0c7207 */ /* 0x000fc80000000000 */
[----:B------:R-:W-:Y:S01]  /*0fa0*/  SEL R12, R12, 0xffffffff, P1 ;  /* 0xffffffff0c0c7807 */ /* 0x000fe20000800000 */
[----:B------:R-:W-:Y:S06]  /*0fb0*/  RET.REL.NODEC R10 `(mergeBatchResults) ;  /* 0xfffffff00a107950 */ /* 0x000fec0003c3ffff */
.L_x_11:
[----:B------:R-:W-:-:S00]  /*0fc0*/  BRA `(.L_x_11) ;  /* 0xfffffffc00fc7947 */ /* 0x000fc0000383ffff */
[----:B------:R-:W-:-:S00]  /*0fd0*/  NOP ;  /* 0x0000000000007918 */ /* 0x000fc00000000000 */
        /* <DEDUP_REMOVED lines=10> */
.L_x_146:


//--------------------- .text.mergeDbResultsWithOrPolicyBitmap --------------------------
	.section	.text.mergeDbResultsWithOrPolicyBitmap,"ax",@progbits
	.align	128
        .global         mergeDbResultsWithOrPolicyBitmap
        .type           mergeDbResultsWithOrPolicyBitmap,@function
        .size           mergeDbResultsWithOrPolicyBitmap,(.L_x_147 - mergeDbResultsWithOrPolicyBitmap)
        .other          mergeDbResultsWithOrPolicyBitmap,@"STO_CUDA_ENTRY STV_DEFAULT"
mergeDbResultsWithOrPolicyBitmap:
.text.mergeDbResultsWithOrPolicyBitmap:
        /* <DEDUP_REMOVED lines=9> */
[----:B------:R-:W0:Y:S01]  /*0090*/  LDCU.64 UR8, c[0x0][0x3b0] ;  /* 0x00007600ff0877ac */ /* 0x000e220008000a00 */
[----:B------:R-:W1:Y:S01]  /*00a0*/  LDC.64 R6, c[0x0][0x3f8] ;  /* 0x0000fe00ff067b82 */ /* 0x000e620000000a00 */
[----:B------:R-:W-:Y:S01]  /*00b0*/  IMAD.SHL.U32 R2, R0, 0x8, RZ ;  /* 0x0000000800027824 */ /* 0x000fe200078e00ff */
[----:B------:R-:W-:Y:S01]  /*00c0*/  SHF.R.U32.HI R3, RZ, 0x1d, R0 ;  /* 0x0000001dff037819 */ /* 0x000fe20000011600 */
[----:B------:R-:W2:Y:S01]  /*00d0*/  LDCU.64 UR10, c[0x0][0x398] ;  /* 0x00007300ff0a77ac */ /* 0x000ea20008000a00 */
[----:B------:R-:W3:Y:S01]  /*00e0*/  LDCU.128 UR16, c[0x0][0x380] ;  /* 0x00007000ff1077ac */ /* 0x000ee20008000c00 */
[----:B------:R-:W4:Y:S01]  /*00f0*/  LDCU.64 UR12, c[0x0][0x358] ;  /* 0x00006b00ff0c77ac */ /* 0x000f220008000a00 */
[----:B------:R-:W1:Y:S01]  /*0100*/  LDCU UR14, c[0x0][0x3a4] ;  /* 0x00007480ff0e77ac */ /* 0x000e620008000800 */
[----:B0-----:R-:W-:Y:S02]  /*0110*/  UIADD3 UR5, UP0, UPT, UR8, 0x3f, URZ ;  /* 0x0000003f08057890 */ /* 0x001fe4000ff1e0ff */
[----:B--2---:R-:W-:-:S02]  /*0120*/  UIMAD UR4, UR9, UR10, URZ ;  /* 0x0000000a090472a4 */ /* 0x004fc4000f8e02ff */
[----:B------:R-:W-:Y:S01]  /*0130*/  UIMAD.WIDE.U32 UR6, UR8, UR10, URZ ;  /* 0x0000000a080672a5 */ /* 0x000fe2000f8e00ff */
[C---:B---3--:R-:W-:Y:S01]  /*0140*/  IADD3 R4, P0, PT, R2.reuse, UR16, RZ ;  /* 0x0000001002047c10 */ /* 0x048fe2000ff1e0ff */
[----:B------:R-:W-:Y:S01]  /*0150*/  UIMAD UR4, UR8, UR11, UR4 ;  /* 0x0000000b080472a4 */ /* 0x000fe2000f8e0204 */
[----:B------:R-:W-:Y:S01]  /*0160*/  IADD3 R2, P1, PT, R2, UR18, RZ ;  /* 0x0000001202027c10 */ /* 0x000fe2000ff3e0ff */
[----:B------:R-:W-:Y:S01]  /*0170*/  UIADD3.X UR10, UPT, UPT, URZ, UR9, URZ, UP0, !UPT ;  /* 0x00000009ff0a7290 */ /* 0x000fe200087fe4ff */
[C---:B------:R-:W-:Y:S01]  /*0180*/  IADD3.X R5, PT, PT, R3.reuse, UR17, RZ, P0, !PT ;  /* 0x0000001103057c10 */ /* 0x040fe200087fe4ff */
[----:B------:R-:W-:Y:S01]  /*0190*/  UIADD3 UR11, UPT, UPT, UR7, UR4, URZ ;  /* 0x00000004070b7290 */ /* 0x000fe2000fffe0ff */
[----:B------:R-:W-:Y:S01]  /*01a0*/  IADD3.X R3, PT, PT, R3, UR19, RZ, P1, !PT ;  /* 0x0000001303037c10 */ /* 0x000fe20008ffe4ff */
[----:B------:R-:W-:Y:S01]  /*01b0*/  USHF.R.U64 UR5, UR5, 0x6, UR10 ;  /* 0x0000000605057899 */ /* 0x000fe2000800120a */
[----:B------:R-:W0:Y:S01]  /*01c0*/  LDCU UR15, c[0x0][0x3a0] ;  /* 0x00007400ff0f77ac */ /* 0x000e220008000800 */
[----:B------:R-:W2:Y:S01]  /*01d0*/  LDCU.64 UR32, c[0x0][0x398] ;  /* 0x00007300ff2077ac */ /* 0x000ea20008000a00 */
[----:B------:R-:W3:Y:S01]  /*01e0*/  LDCU.64 UR20, c[0x0][0x3c8] ;  /* 0x00007900ff1477ac */ /* 0x000ee20008000a00 */
[----:B------:R-:W0:Y:S01]  /*01f0*/  LDCU.64 UR22, c[0x0][0x3d0] ;  /* 0x00007a00ff1677ac */ /* 0x000e220008000a00 */
[----:B------:R-:W0:Y:S01]  /*0200*/  LDCU.64 UR24, c[0x0][0x3f0] ;  /* 0x00007e00ff1877ac */ /* 0x000e220008000a00 */
[----:B------:R-:W0:Y:S01]  /*0210*/  LDCU.64 UR26, c[0x0][0x3e8] ;  /* 0x00007d00ff1a77ac */ /* 0x000e220008000a00 */
[----:B------:R-:W0:Y:S01]  /*0220*/  LDCU.64 UR28, c[0x0][0x390] ;  /* 0x00007200ff1c77ac */ /* 0x000e220008000a00 */
[----:B------:R-:W0:Y:S01]  /*0230*/  LDCU.64 UR30, c[0x0][0x3b8] ;  /* 0x00007700ff1e77ac */ /* 0x000e220008000a00 */
[----:B------:R-:W-:Y:S01]  /*0240*/  USHF.R.U32.HI UR10, URZ, 0x6, UR10 ;  /* 0x00000006ff0a7899 */ /* 0x000fe2000801160a */
[----:B----4-:R-:W-:-:S11]  /*0250*/  UMOV UR4, URZ ;  /* 0x000000ff00047c82 */ /* 0x010fd60008000000 */
.L_x_36:
[----:B012---:R-:W-:-:S04]  /*0260*/  LEA R14, P1, R0, UR4, 0x6 ;  /* 0x00000004000e7c11 */ /* 0x007fc8000f8230ff */
[----:B------:R-:W-:Y:S02]  /*0270*/  ISETP.GE.U32.AND P0, PT, R14, UR6, PT ;  /* 0x000000060e007c0c */ /* 0x000fe4000bf06070 */
[----:B------:R-:W-:-:S04]  /*0280*/  LEA.HI.X R8, R0, RZ, RZ, 0x6, P1 ;  /* 0x000000ff00087211 */ /* 0x000fc800008f34ff */
[----:B------:R-:W-:-:S13]  /*0290*/  ISETP.GE.U32.AND.EX P0, PT, R8, UR11, PT, P0 ;  /* 0x0000000b08007c0c */ /* 0x000fda000bf06100 */
[----:B0123--:R-:W-:Y:S05]  /*02a0*/  @P0 EXIT ;  /* 0x000000000000094d */ /* 0x00ffea0003800000 */
[----:B------:R-:W-:Y:S01]  /*02b0*/  LOP3.LUT R9, R8, UR14, RZ, 0xfc, !PT ;  /* 0x0000000e08097c12 */ /* 0x000fe2000f8efcff */
[----:B------:R-:W0:Y:S01]  /*02c0*/  LDCU.64 UR8, c[0x0][0x3a0] ;  /* 0x00007400ff0877ac */ /* 0x000e220008000a00 */
[----:B------:R-:W-:Y:S02]  /*02d0*/  BSSY.RECONVERGENT B0, `(.L_x_12) ;  /* 0x0000020000007945 */ /* 0x000fe40003800200 */
[----:B------:R-:W-:-:S13]  /*02e0*/  ISETP.NE.U32.AND P0, PT, R9, RZ, PT ;  /* 0x000000ff0900720c */ /* 0x000fda0003f05070 */
[----:B------:R-:W-:Y:S05]  /*02f0*/  @P0 BRA `(.L_x_13) ;  /* 0x00000000005c0947 */ /* 0x000fea0003800000 */
        /* <DEDUP_REMOVED lines=19> */
[--C-:B------:R-:W-:Y:S02]  /*0430*/  IMAD.MOV R13, RZ, RZ, -R11.reuse ;  /* 0x000000ffff0d7224 */ /* 0x100fe400078e0a0b */
[----:B------:R-:W-:Y:S02]  /*0440*/  IMAD.MOV.U32 R12, RZ, RZ, R11 ;  /* 0x000000ffff0c7224 */ /* 0x000fe400078e000b */
[----:B------:R-:W-:Y:S01]  /*0450*/  IMAD R13, R9, R13, R14 ;  /* 0x0000000d090d7224 */ /* 0x000fe200078e020e */
[----:B------:R-:W-:Y:S06]  /*0460*/  BRA `(.L_x_14) ;  /* 0x0000000000187947 */ /* 0x000fec0003800000 */
.L_x_13:
[----:B------:R-:W-:-:S07]  /*0470*/  MOV R12, 0x490 ;  /* 0x00000490000c7802 */ /* 0x000fce0000000f00 */
[----:B0-----:R-:W-:Y:S05]  /*0480*/  CALL.REL.NOINC `($__internal_1_$__cuda_sm20_div_u64) ;  /* 0x0000000c00347944 */ /* 0x001fea0003c00000 */
[--C-:B------:R-:W-:Y:S02]  /*0490*/  IMAD.MOV R13, RZ, RZ, -R10.reuse ;  /* 0x000000ffff0d7224 */ /* 0x100fe400078e0a0a */
[----:B------:R-:W-:Y:S02]  /*04a0*/  IMAD.U32 R9, RZ, RZ, UR15 ;  /* 0x0000000fff097e24 */ /* 0x000fe4000f8e00ff */
[----:B------:R-:W-:Y:S02]  /*04b0*/  IMAD.MOV.U32 R12, RZ, RZ, R10 ;  /* 0x000000ffff0c7224 */ /* 0x000fe400078e000a */
[----:B------:R-:W-:-:S07]  /*04c0*/  IMAD R13, R13, R9, R14 ;  /* 0x000000090d0d7224 */ /* 0x000fce00078e020e */
.L_x_14:
[----:B0-----:R-:W-:Y:S05]  /*04d0*/  BSYNC.RECONVERGENT B0 ;  /* 0x0000000000007941 */ /* 0x001fea0003800200 */
.L_x_12:
[----:B------:R-:W2:Y:S04]  /*04e0*/  LDG.E.64 R10, desc[UR12][R4.64] ;  /* 0x0000000c040a7981 */ /* 0x000ea8000c1e1b00 */
[----:B------:R-:W3:Y:S01]  /*04f0*/  LDG.E.64 R14, desc[UR12][R2.64] ;  /* 0x0000000c020e7981 */ /* 0x000ee2000c1e1b00 */
[----:B------:R-:W-:Y:S01]  /*0500*/  ISETP.GE.U32.AND P0, PT, R13, R9, PT ;  /* 0x000000090d00720c */ /* 0x000fe20003f06070 */
[----:B------:R-:W-:Y:S01]  /*0510*/  BSSY.RECONVERGENT B0, `(.L_x_15) ;  /* 0x0000049000007945 */ /* 0x000fe20003800200 */
[----:B------:R-:W-:Y:S02]  /*0520*/  ISETP.GE.U32.AND P1, PT, R12, UR32, PT ;  /* 0x000000200c007c0c */ /* 0x000fe4000bf26070 */
[----:B------:R-:W-:-:S04]  /*0530*/  ISETP.GE.U32.AND.EX P0, PT, RZ, UR14, PT, P0 ;  /* 0x0000000eff007c0c */ /* 0x000fc8000bf06100 */
[----:B------:R-:W-:Y:S02]  /*0540*/  ISETP.GE.U32.OR.EX P0, PT, RZ, UR33, P0, P1 ;  /* 0x00000021ff007c0c */ /* 0x000fe40008706510 */
[----:B--2---:R-:W-:Y:S02]  /*0550*/  SHF.R.U64 R16, R10, UR4, R11 ;  /* 0x000000040a107c19 */ /* 0x004fe4000800120b */
[----:B---3--:R-:W-:-:S09]  /*0560*/  SHF.R.U64 R17, R14, UR4, R15 ;  /* 0x000000040e117c19 */ /* 0x008fd2000800120f */
[----:B------:R-:W-:Y:S05]  /*0570*/  @P0 BRA `(.L_x_16) ;  /* 0x0000000400080947 */ /* 0x000fea0003800000 */
[----:B------:R-:W-:Y:S01]  /*0580*/  IMAD.WIDE.U32 R10, R13, UR24, R6 ;  /* 0x000000180d0a7c25 */ /* 0x000fe2000f8e0006 */
[----:B------:R-:W-:Y:S01]  /*0590*/  LOP3.LUT R16, R16, 0x1, RZ, 0xc0, !PT ;  /* 0x0000000110107812 */ /* 0x000fe200078ec0ff */
[----:B------:R-:W-:Y:S01]  /*05a0*/  BSSY.RECONVERGENT B1, `(.L_x_17) ;  /* 0x0000015000017945 */ /* 0x000fe20003800200 */
[----:B------:R-:W-:Y:S01]  /*05b0*/  LOP3.LUT R17, R17, 0x1, RZ, 0xc0, !PT ;  /* 0x0000000111117812 */ /* 0x000fe200078ec0ff */
[----:B------:R-:W-:Y:S01]  /*05c0*/  IMAD R15, R13, UR25, R11 ;  /* 0x000000190d0f7c24 */ /* 0x000fe2000f8e020b */
[----:B------:R-:W-:Y:S02]  /*05d0*/  ISETP.NE.AND P1, PT, R16, RZ, PT ;  /* 0x000000ff1000720c */ /* 0x000fe40003f25270 */
[----:B------:R-:W-:Y:S02]  /*05e0*/  ISETP.NE.AND P0, PT, R17, RZ, PT ;  /* 0x000000ff1100720c */ /* 0x000fe40003f05270 */
[--C-:B------:R-:W-:Y:S02]  /*05f0*/  SHF.R.U64 R14, R10, 0x6, R15.reuse ;  /* 0x000000060a0e7819 */ /* 0x100fe4000000120f */
[----:B------:R-:W-:-:S03]  /*0600*/  SHF.R.U32.HI R15, RZ, 0x6, R15 ;  /* 0x00000006ff0f7819 */ /* 0x000fc6000001160f */
[----:B------:R-:W-:-:S04]  /*0610*/  IMAD.WIDE.U32 R18, R12, UR5, R14 ;  /* 0x000000050c127c25 */ /* 0x000fc8000f8e000e */
[----:B------:R-:W-:Y:S01]  /*0620*/  IMAD R15, R12, UR10, R19 ;  /* 0x0000000a0c0f7c24 */ /* 0x000fe2000f8e0213 */
[----:B------:R-:W-:-:S04]  /*0630*/  LEA R14, P2, R18, UR26, 0x3 ;  /* 0x0000001a120e7c11 */ /* 0x000fc8000f8418ff */
[----:B------:R-:W-:Y:S01]  /*0640*/  LEA.HI.X R15, R18, UR27, R15, 0x3, P2 ;  /* 0x0000001b120f7c11 */ /* 0x000fe200090f1c0f */
[----:B------:R-:W-:Y:S08]  /*0650*/  @!P1 BRA `(.L_x_18) ;  /* 0x0000000000249947 */ /* 0x000ff00003800000 */
[----:B------:R-:W-:Y:S01]  /*0660*/  LEA R20, P1, R12, UR20, 0x2 ;  /* 0x000000140c147c11 */ /* 0x000fe2000f8210ff */
[----:B------:R-:W-:-:S03]  /*0670*/  IMAD.MOV.U32 R25, RZ, RZ, 0x1 ;  /* 0x00000001ff197424 */ /* 0x000fc600078e00ff */
[----:B------:R-:W-:-:S06]  /*0680*/  LEA.HI.X R21, R12, UR21, RZ, 0x2, P1 ;  /* 0x000000150c157c11 */ /* 0x000fcc00088f14ff */
[----:B------:R-:W2:Y:S02]  /*0690*/  ATOMG.E.ADD.STRONG.GPU PT, R21, desc[UR12][R20.64], R25 ;  /* 0x80000019141579a8 */ /* 0x000ea400081ef10c */
[----:B--2---:R-:W-:-:S13]  /*06a0*/  ISETP.GT.U32.AND P1, PT, R21, 0xff, PT ;  /* 0x000000ff1500780c */ /* 0x004fda0003f24070 */
[----:B------:R-:W0:Y:S01]  /*06b0*/  @!P1 LDC.64 R18, c[0x0][0x3d8] ;  /* 0x0000f600ff129b82 */ /* 0x000e220000000a00 */
[----:B------:R-:W-:-:S04]  /*06c0*/  @!P1 IMAD R23, R12, 0x100, R21 ;  /* 0x000001000c179824 */ /* 0x000fc800078e0215 */
[----:B0-----:R-:W-:-:S05]  /*06d0*/  @!P1 IMAD.WIDE.U32 R18, R23, 0x4, R18 ;  /* 0x0000000417129825 */ /* 0x001fca00078e0012 */
[----:B------:R0:W-:Y:S02]  /*06e0*/  @!P1 STG.E desc[UR12][R18.64], R13 ;  /* 0x0000000d12009986 */ /* 0x0001e4000c10190c */
.L_x_18:
[----:B------:R-:W-:Y:S05]  /*06f0*/  BSYNC.RECONVERGENT B1 ;  /* 0x0000000000017941 */ /* 0x000fea0003800200 */
.L_x_17:
[----:B------:R-:W-:Y:S04]  /*0700*/  BSSY.RECONVERGENT B1, `(.L_x_19) ;  /* 0x000000b000017945 */ /* 0x000fe80003800200 */
[----:B------:R-:W-:Y:S05]  /*0710*/  @!P0 BRA `(.L_x_20) ;  /* 0x0000000000248947 */ /* 0x000fea0003800000 */
[----:B------:R-:W-:Y:S01]  /*0720*/  LEA R20, P1, R12, UR22, 0x2 ;  /* 0x000000160c147c11 */ /* 0x000fe2000f8210ff */
[----:B------:R-:W-:-:S03]  /*0730*/  IMAD.MOV.U32 R25, RZ, RZ, 0x1 ;  /* 0x00000001ff197424 */ /* 0x000fc600078e00ff */
[----:B------:R-:W-:-:S06]  /*0740*/  LEA.HI.X R21, R12, UR23, RZ, 0x2, P1 ;  /* 0x000000170c157c11 */ /* 0x000fcc00088f14ff */
[----:B------:R-:W2:Y:S02]  /*0750*/  ATOMG.E.ADD.STRONG.GPU PT, R21, desc[UR12][R20.64], R25 ;  /* 0x80000019141579a8 */ /* 0x000ea400081ef10c */
[----:B--2---:R-:W-:-:S13]  /*0760*/  ISETP.GT.U32.AND P1, PT, R21, 0xff, PT ;  /* 0x000000ff1500780c */ /* 0x004fda0003f24070 */
[----:B0-----:R-:W0:Y:S01]  /*0770*/  @!P1 LDC.64 R18, c[0x0][0x3e0] ;  /* 0x0000f800ff129b82 */ /* 0x001e220000000a00 */
[----:B------:R-:W-:-:S04]  /*0780*/  @!P1 IMAD R23, R12, 0x100, R21 ;  /* 0x000001000c179824 */ /* 0x000fc800078e0215 */
[----:B0-----:R-:W-:-:S05]  /*0790*/  @!P1 IMAD.WIDE.U32 R18, R23, 0x4, R18 ;  /* 0x0000000417129825 */ /* 0x001fca00078e0012 */
[----:B------:R1:W-:Y:S02]  /*07a0*/  @!P1 STG.E desc[UR12][R18.64], R13 ;  /* 0x0000000d12009986 */ /* 0x0003e4000c10190c */
.L_x_20:
[----:B------:R-:W-:Y:S05]  /*07b0*/  BSYNC.RECONVERGENT B1 ;  /* 0x0000000000017941 */ /* 0x000fea0003800200 */
.L_x_19:
[----:B------:R-:W2:Y:S01]  /*07c0*/  LDG.E.64 R14, desc[UR12][R14.64] ;  /* 0x0000000c0e0e7981 */ /* 0x000ea2000c1e1b00 */
[----:B------:R-:W-:Y:S01]  /*07d0*/  LOP3.LUT R11, R10, 0x3f, RZ, 0xc0, !PT ;  /* 0x0000003f0a0b7812 */ /* 0x000fe200078ec0ff */
[----:B------:R-:W-:Y:S03]  /*07e0*/  BSSY.RELIABLE B1, `(.L_x_21) ;  /* 0x000000d000017945 */ /* 0x000fe60003800100 */
[----:B--2---:R-:W-:-:S04]  /*07f0*/  SHF.R.U64 R10, R14, R11, R15 ;  /* 0x0000000b0e0a7219 */ /* 0x004fc8000000120f */
[----:B------:R-:W-:-:S04]  /*0800*/  LOP3.LUT R10, R10, 0x1, RZ, 0xc0, !PT ;  /* 0x000000010a0a7812 */ /* 0x000fc800078ec0ff */
[----:B------:R-:W-:-:S04]  /*0810*/  ISETP.NE.U32.AND P1, PT, R10, 0x1, PT ;  /* 0x000000010a00780c */ /* 0x000fc80003f25070 */
[----:B------:R-:W-:-:S13]  /*0820*/  ISETP.NE.U32.AND.EX P1, PT, RZ, RZ, PT, P1 ;  /* 0x000000ffff00720c */ /* 0x000fda0003f25110 */
[----:B------:R-:W-:Y:S05]  /*0830*/  @P1 BRA `(.L_x_22) ;  /* 0x0000000000101947 */ /* 0x000fea0003800000 */
[----:B------:R-:W-:-:S13]  /*0840*/  LOP3.LUT P0, RZ, R16, 0xff, R17, 0xc8, !PT ;  /* 0x000000ff10ff7812 */ /* 0x000fda000780c811 */
[----:B------:R-:W-:Y:S05]  /*0850*/  @!P0 BREAK.RELIABLE B1 ;  /* 0x0000000000018942 */ /* 0x000fea0003800100 */
[----:B------:R-:W-:Y:S05]  /*0860*/  @P0 BRA `(.L_x_23) ;  /* 0x0000000000100947 */ /* 0x000fea0003800000 */
[----:B------:R-:W-:Y:S05]  /*0870*/  BRA `(.L_x_16) ;  /* 0x0000000000487947 */ /* 0x000fea0003800000 */
.L_x_22:
[----:B------:R-:W-:-:S13]  /*0880*/  ISETP.EQ.OR P0, PT, R16, RZ, !P0 ;  /* 0x000000ff1000720c */ /* 0x000fda0004702670 */
[----:B------:R-:W-:Y:S05]  /*0890*/  @P0 BREAK.RELIABLE B1 ;  /* 0x0000000000010942 */ /* 0x000fea0003800100 */
[----:B------:R-:W-:Y:S05]  /*08a0*/  @P0 BRA `(.L_x_16) ;  /* 0x00000000003c0947 */ /* 0x000fea0003800000 */
.L_x_23:
[----:B------:R-:W-:Y:S05]  /*08b0*/  BSYNC.RELIABLE B1 ;  /* 0x0000000000017941 */ /* 0x000fea0003800100 */
.L_x_21:
[C---:B------:R-:W-:Y:S01]  /*08c0*/  IMAD.SHL.U32 R16, R12.reuse, 0x4, RZ ;  /* 0x000000040c107824 */ /* 0x040fe200078e00ff */
[----:B------:R-:W-:Y:S01]  /*08d0*/  SHF.L.U64.HI R10, R12, 0x2, RZ ;  /* 0x000000020c0a7819 */ /* 0x000fe200000102ff */
[----:B------:R-:W-:-:S03]  /*08e0*/  IMAD.MOV.U32 R21, RZ, RZ, 0x1 ;  /* 0x00000001ff157424 */ /* 0x000fc600078e00ff */
[C---:B------:R-:W-:Y:S02]  /*08f0*/  IADD3 R14, P0, PT, R16.reuse, UR28, RZ ;  /* 0x0000001c100e7c10 */ /* 0x040fe4000ff1e0ff */
[----:B------:R-:W-:Y:S02]  /*0900*/  IADD3 R16, P1, PT, R16, UR30, RZ ;  /* 0x0000001e10107c10 */ /* 0x000fe4000ff3e0ff */
[C---:B------:R-:W-:Y:S02]  /*0910*/  IADD3.X R15, PT, PT, R10.reuse, UR29, RZ, P0, !PT ;  /* 0x0000001d0a0f7c10 */ /* 0x040fe400087fe4ff */
[----:B------:R-:W-:-:S03]  /*0920*/  IADD3.X R17, PT, PT, R10, UR31, RZ, P1, !PT ;  /* 0x0000001f0a117c10 */ /* 0x000fc60008ffe4ff */
[----:B------:R2:W-:Y:S04]  /*0930*/  REDG.E.MIN.STRONG.GPU desc[UR12][R14.64], R13 ;  /* 0x0000000d0e00798e */ /* 0x0005e8000c92e10c */
[----:B------:R-:W3:Y:S02]  /*0940*/  ATOMG.E.ADD.STRONG.GPU PT, R17, desc[UR12][R16.64], R21 ;  /* 0x80000015101179a8 */ /* 0x000ee400081ef10c */
[----:B---3--:R-:W-:-:S13]  /*0950*/  ISETP.GT.U32.AND P0, PT, R17, 0xff, PT ;  /* 0x000000ff1100780c */ /* 0x008fda0003f04070 */
[----:B------:R-:W3:Y:S01]  /*0960*/  @!P0 LDC.64 R10, c[0x0][0x3c0] ;  /* 0x0000f000ff0a8b82 */ /* 0x000ee20000000a00 */
[----:B01----:R-:W-:-:S04]  /*0970*/  @!P0 IMAD R19, R12, 0x100, R17 ;  /* 0x000001000c138824 */ /* 0x003fc800078e0211 */
[----:B---3--:R-:W-:-:S05]  /*0980*/  @!P0 IMAD.WIDE.U32 R10, R19, 0x4, R10 ;  /* 0x00000004130a8825 */ /* 0x008fca00078e000a */
[----:B------:R2:W-:Y:S02]  /*0990*/  @!P0 STG.E desc[UR12][R10.64], R13 ;  /* 0x0000000d0a008986 */ /* 0x0005e4000c10190c */
.L_x_16:
[----:B------:R-:W-:Y:S05]  /*09a0*/  BSYNC.RECONVERGENT B0 ;  /* 0x0000000000007941 */ /* 0x000fea0003800200 */
.L_x_15:
[----:B------:R-:W-:Y:S05]  /*09b0*/  WARPSYNC.ALL ;  /* 0x0000000000007948 */ /* 0x000fea0003800000 */
[----:B--2---:R-:W-:-:S04]  /*09c0*/  LEA R14, R0, UR4, 0x6 ;  /* 0x00000004000e7c11 */ /* 0x004fc8000f8e30ff */
[----:B------:R-:W-:-:S05]  /*09d0*/  IADD3 R14, P0, PT, R14, 0x1, RZ ;  /* 0x000000010e0e7810 */ /* 0x000fca0007f1e0ff */
[----:B------:R-:W-:Y:S01]  /*09e0*/  IMAD.X R8, RZ, RZ, R8, P0 ;  /* 0x000000ffff087224 */ /* 0x000fe200000e0608 */
[----:B------:R-:W-:-:S04]  /*09f0*/  ISETP.GE.U32.AND P0, PT, R14, UR6, PT ;  /* 0x000000060e007c0c */ /* 0x000fc8000bf06070 */
[----:B------:R-:W-:-:S13]  /*0a00*/  ISETP.GE.U32.AND.EX P0, PT, R8, UR11, PT, P0 ;  /* 0x0000000b08007c0c */ /* 0x000fda000bf06100 */
[----:B------:R-:W-:Y:S05]  /*0a10*/  @P0 EXIT ;  /* 0x000000000000094d */ /* 0x000fea0003800000 */
[----:B------:R-:W-:Y:S01]  /*0a20*/  LOP3.LUT R10, R8, UR14, RZ, 0xfc, !PT ;  /* 0x0000000e080a7c12 */ /* 0x000fe2000f8efcff */
[----:B------:R-:W-:Y:S03]  /*0a30*/  BSSY.RECONVERGENT B0, `(.L_x_24) ;  /* 0x000001e000007945 */ /* 0x000fe60003800200 */
[----:B------:R-:W-:-:S13]  /*0a40*/  ISETP.NE.U32.AND P0, PT, R10, RZ, PT ;  /* 0x000000ff0a00720c */ /* 0x000fda0003f05070 */
[----:B------:R-:W-:Y:S05]  /*0a50*/  @P0 BRA `(.L_x_25) ;  /* 0x0000000000540947 */ /* 0x000fea0003800000 */
[----:B------:R-:W2:Y:S01]  /*0a60*/  I2F.U32.RP R12, R9 ;  /* 0x00000009000c7306 */ /* 0x000ea20000209000 */
[----:B------:R-:W-:Y:S01]  /*0a70*/  IMAD.MOV.U32 R10, RZ, RZ, RZ ;  /* 0x000000ffff0a7224 */ /* 0x000fe200078e00ff */
[----:B------:R-:W-:-:S06]  /*0a80*/  ISETP.NE.U32.AND P2, PT, R9, RZ, PT ;  /* 0x000000ff0900720c */ /* 0x000fcc0003f45070 */
[----:B--2---:R-:W2:Y:S02]  /*0a90*/  MUFU.RCP R12, R12 ;  /* 0x0000000c000c7308 */ /* 0x004ea40000001000 */
[----:B--2---:R-:W-:-:S06]  /*0aa0*/  VIADD R11, R12, 0xffffffe ;  /* 0x0ffffffe0c0b7836 */ /* 0x004fcc0000000000 */
[----:B------:R-:W2:Y:S02]  /*0ab0*/  F2I.FTZ.U32.TRUNC.NTZ R11, R11 ;  /* 0x0000000b000b7305 */ /* 0x000ea4000021f000 */
[----:B--2---:R-:W-:-:S04]  /*0ac0*/  IMAD.MOV R8, RZ, RZ, -R11 ;  /* 0x000000ffff087224 */ /* 0x004fc800078e0a0b */
[----:B01----:R-:W-:-:S04]  /*0ad0*/  IMAD R13, R8, R9, RZ ;  /* 0x00000009080d7224 */ /* 0x003fc800078e02ff */
        /* <DEDUP_REMOVED lines=13> */
.L_x_25:
[----:B------:R-:W-:-:S07]  /*0bb0*/  MOV R12, 0xbd0 ;  /* 0x00000bd0000c7802 */ /* 0x000fce0000000f00 */
[----:B01----:R-:W-:Y:S05]  /*0bc0*/  CALL.REL.NOINC `($__internal_1_$__cuda_sm20_div_u64) ;  /* 0x0000000400647944 */ /* 0x003fea0003c00000 */
[--C-:B------:R-:W-:Y:S02]  /*0bd0*/  IMAD.MOV R11, RZ, RZ, -R10.reuse ;  /* 0x000000ffff0b7224 */ /* 0x100fe400078e0a0a */
[----:B------:R-:W-:Y:S02]  /*0be0*/  IMAD.U32 R9, RZ, RZ, UR15 ;  /* 0x0000000fff097e24 */ /* 0x000fe4000f8e00ff */
[----:B------:R-:W-:Y:S02]  /*0bf0*/  IMAD.MOV.U32 R8, RZ, RZ, R10 ;  /* 0x000000ffff087224 */ /* 0x000fe400078e000a */
[----:B------:R-:W-:-:S07]  /*0c00*/  IMAD R14, R11, R9, R14 ;  /* 0x000000090b0e7224 */ /* 0x000fce00078e020e */
.L_x_26:
[----:B------:R-:W-:Y:S05]  /*0c10*/  BSYNC.RECONVERGENT B0 ;  /* 0x0000000000007941 */ /* 0x000fea0003800200 */
.L_x_24:
[----:B------:R-:W2:Y:S04]  /*0c20*/  LDG.E.64 R10, desc[UR12][R4.64] ;  /* 0x0000000c040a7981 */ /* 0x000ea8000c1e1b00 */
[----:B------:R-:W3:Y:S01]  /*0c30*/  LDG.E.64 R12, desc[UR12][R2.64] ;  /* 0x0000000c020c7981 */ /* 0x000ee2000c1e1b00 */
[----:B------:R-:W-:Y:S01]  /*0c40*/  ISETP.GE.U32.AND P0, PT, R14, R9, PT ;  /* 0x000000090e00720c */ /* 0x000fe20003f06070 */
[----:B------:R-:W-:Y:S01]  /*0c50*/  UIADD3 UR8, UPT, UPT, UR4, 0x1, URZ ;  /* 0x0000000104087890 */ /* 0x000fe2000fffe0ff */
[----:B------:R-:W-:Y:S01]  /*0c60*/  ISETP.GE.U32.AND P1, PT, R8, UR32, PT ;  /* 0x0000002008007c0c */ /* 0x000fe2000bf26070 */
[----:B------:R-:W-:Y:S01]  /*0c70*/  BSSY.RECONVERGENT B0, `(.L_x_27) ;  /* 0x0000049000007945 */ /* 0x000fe20003800200 */
[----:B------:R-:W-:-:S04]  /*0c80*/  ISETP.GE.U32.AND.EX P0, PT, RZ, UR14, PT, P0 ;  /* 0x0000000eff007c0c */ /* 0x000fc8000bf06100 */
[----:B------:R-:W-:Y:S02]  /*0c90*/  ISETP.GE.U32.OR.EX P0, PT, RZ, UR33, P0, P1 ;  /* 0x00000021ff007c0c */ /* 0x000fe40008706510 */
[----:B--2---:R-:W-:Y:S02]  /*0ca0*/  SHF.R.U64 R10, R10, UR8, R11 ;  /* 0x000000080a0a7c19 */ /* 0x004fe4000800120b */
[----:B---3--:R-:W-:Y:S02]  /*0cb0*/  SHF.R.U64 R16, R12, UR8, R13 ;  /* 0x000000080c107c19 */ /* 0x008fe4000800120d */
[----:B------:R-:W-:-:S07]  /*0cc0*/  PRMT R12, R10, 0x7610, R12 ;  /* 0x000076100a0c7816 */ /* 0x000fce000000000c */
[----:B------:R-:W-:Y:S05]  /*0cd0*/  @P0 BRA `(.L_x_28) ;  /* 0x0000000400080947 */ /* 0x000fea0003800000 */
[----:B------:R-:W-:Y:S01]  /*0ce0*/  IMAD.WIDE.U32 R10, R14, UR24, R6 ;  /* 0x000000180e0a7c25 */ /* 0x000fe2000f8e0006 */
[----:B------:R-:W-:Y:S01]  /*0cf0*/  LOP3.LUT R16, R16, 0x1, RZ, 0xc0, !PT ;  /* 0x0000000110107812 */ /* 0x000fe200078ec0ff */
[----:B------:R-:W-:Y:S02]  /*0d00*/  BSSY.RECONVERGENT B1, `(.L_x_29) ;  /* 0x0000015000017945 */ /* 0x000fe40003800200 */
[----:B------:R-:W-:Y:S01]  /*0d10*/  IMAD R9, R14, UR25, R11 ;  /* 0x000000190e097c24 */ /* 0x000fe2000f8e020b */
[----:B------:R-:W-:-:S04]  /*0d20*/  ISETP.NE.AND P0, PT, R16, RZ, PT ;  /* 0x000000ff1000720c */ /* 0x000fc80003f05270 */
[--C-:B------:R-:W-:Y:S02]  /*0d30*/  SHF.R.U64 R18, R10, 0x6, R9.reuse ;  /* 0x000000060a127819 */ /* 0x100fe40000001209 */
[----:B------:R-:W-:Y:S02]  /*0d40*/  SHF.R.U32.HI R19, RZ, 0x6, R9 ;  /* 0x00000006ff137819 */ /* 0x000fe40000011609 */
[----:B------:R-:W-:Y:S01]  /*0d50*/  LOP3.LUT R9, R12, 0x1, RZ, 0xc0, !PT ;  /* 0x000000010c097812 */ /* 0x000fe200078ec0ff */
[----:B------:R-:W-:-:S03]  /*0d60*/  IMAD.WIDE.U32 R18, R8, UR5, R18 ;  /* 0x0000000508127c25 */ /* 0x000fc6000f8e0012 */
[----:B------:R-:W-:Y:S01]  /*0d70*/  ISETP.NE.AND P1, PT, R9, RZ, PT ;  /* 0x000000ff0900720c */ /* 0x000fe20003f25270 */
[----:B------:R-:W-:Y:S01]  /*0d80*/  IMAD R13, R8, UR10, R19 ;  /* 0x0000000a080d7c24 */ /* 0x000fe2000f8e0213 */
[----:B------:R-:W-:-:S04]  /*0d90*/  LEA R12, P2, R18, UR26, 0x3 ;  /* 0x0000001a120c7c11 */ /* 0x000fc8000f8418ff */
[----:B------:R-:W-:-:S07]  /*0da0*/  LEA.HI.X R13, R18, UR27, R13, 0x3, P2 ;  /* 0x0000001b120d7c11 */ /* 0x000fce00090f1c0d */
[----:B------:R-:W-:Y:S05]  /*0db0*/  @!P1 BRA `(.L_x_30) ;  /* 0x0000000000249947 */ /* 0x000fea0003800000 */
        /* <DEDUP_REMOVED lines=9> */
.L_x_30:
[----:B------:R-:W-:Y:S05]  /*0e50*/  BSYNC.RECONVERGENT B1 ;  /* 0x0000000000017941 */ /* 0x000fea0003800200 */
.L_x_29:
        /* <DEDUP_REMOVED lines=11> */
.L_x_32:
[----:B------:R-:W-:Y:S05]  /*0f10*/  BSYNC.RECONVERGENT B1 ;  /* 0x0000000000017941 */ /* 0x000fea0003800200 */
.L_x_31:
        /* <DEDUP_REMOVED lines=12> */
.L_x_34:
[----:B------:R-:W-:-:S13]  /*0fe0*/  ISETP.EQ.OR P0, PT, R9, RZ, !P0 ;  /* 0x000000ff0900720c */ /* 0x000fda0004702670 */
[----:B------:R-:W-:Y:S05]  /*0ff0*/  @P0 BREAK.RELIABLE B1 ;  /* 0x0000000000010942 */ /* 0x000fea0003800100 */
[----:B------:R-:W-:Y:S05]  /*1000*/  @P0 BRA `(.L_x_28) ;  /* 0x00000000003c0947 */ /* 0x000fea0003800000 */
.L_x_35:
[----:B------:R-:W-:Y:S05]  /*1010*/  BSYNC.RELIABLE B1 ;  /* 0x0000000000017941 */ /* 0x000fea0003800100 */
.L_x_33:
        /* <DEDUP_REMOVED lines=11> */
[----:B------:R-:W-:-:S04]  /*10d0*/  @!P0 IMAD R9, R8, 0x100, R13 ;  /* 0x0000010008098824 */ /* 0x000fc800078e020d */
[----:B---3--:R-:W-:-:S05]  /*10e0*/  @!P0 IMAD.WIDE.U32 R8, R9, 0x4, R16 ;  /* 0x0000000409088825 */ /* 0x008fca00078e0010 */
[----:B------:R2:W-:Y:S02]  /*10f0*/  @!P0 STG.E desc[UR12][R8.64], R14 ;  /* 0x0000000e08008986 */ /* 0x0005e4000c10190c */
.L_x_28:
[----:B------:R-:W-:Y:S05]  /*1100*/  BSYNC.RECONVERGENT B0 ;  /* 0x0000000000007941 */ /* 0x000fea0003800200 */
.L_x_27:
[----:B------:R-:W-:Y:S05]  /*1110*/  WARPSYNC.ALL ;  /* 0x0000000000007948 */ /* 0x000fea0003800000 */
[----:B------:R-:W-:-:S04]  /*1120*/  UIADD3 UR4, UPT, UPT, UR4, 0x2, URZ ;  /* 0x0000000204047890 */ /* 0x000fc8000fffe0ff */
[----:B------:R-:W-:-:S09]  /*1130*/  UISETP.NE.AND UP0, UPT, UR4, 0x40, UPT ;  /* 0x000000400400788c */ /* 0x000fd2000bf05270 */
[----:B------:R-:W-:Y:S05]  /*1140*/  BRA.U UP0, `(.L_x_36) ;  /* 0xfffffff100447547 */ /* 0x000fea000b83ffff */
[----:B------:R-:W-:Y:S05]  /*1150*/  EXIT ;  /* 0x000000000000794d */ /* 0x000fea0003800000 */
        .weak           $__internal_1_$__cuda_sm20_div_u64
        .type           $__internal_1_$__cuda_sm20_div_u64,@function
        .size           $__internal_1_$__cuda_sm20_div_u64,(.L_x_147 - $__internal_1_$__cuda_sm20_div_u64)
$__internal_1_$__cuda_sm20_div_u64:
[----:B------:R-:W0:Y:S08]  /*1160*/  I2F.U64.RP R9, UR8 ;  /* 0x0000000800097d12 */ /* 0x000e300008309000 */
[----:B0-----:R-:W0:Y:S02]  /*1170*/  MUFU.RCP R9, R9 ;  /* 0x0000000900097308 */ /* 0x001e240000001000 */
[----:B0-----:R-:W-:-:S06]  /*1180*/  VIADD R10, R9, 0x1ffffffe ;  /* 0x1ffffffe090a7836 */ /* 0x001fcc0000000000 */
[----:B------:R-:W0:Y:S02]  /*1190*/  F2I.U64.TRUNC R10, R10 ;  /* 0x0000000a000a7311 */ /* 0x000e24000020d800 */
[----:B0-----:R-:W-:-:S04]  /*11a0*/  IMAD.WIDE.U32 R16, R10, UR8, RZ ;  /* 0x000000080a107c25 */ /* 0x001fc8000f8e00ff */
[C---:B------:R-:W-:Y:S01]  /*11b0*/  IMAD R13, R10.reuse, UR9, R17 ;  /* 0x000000090a0d7c24 */ /* 0x040fe2000f8e0211 */
[----:B------:R-:W-:Y:S01]  /*11c0*/  IADD3 R15, P0, PT, RZ, -R16, RZ ;  /* 0x80000010ff0f7210 */ /* 0x000fe20007f1e0ff */
[----:B------:R-:W-:Y:S02]  /*11d0*/  IMAD.MOV.U32 R17, RZ, RZ, R10 ;  /* 0x000000ffff117224 */ /* 0x000fe400078e000a */
        /* <DEDUP_REMOVED lines=48> */
[----:B------:R-:W-:Y:S02]  /*14e0*/  ISETP.GE.U32.AND.EX P0, PT, R11, UR9, PT, P0 ;  /* 0x000000090b007c0c */ /* 0x000fe4000bf06100 */
[----:B------:R-:W-:Y:S02]  /*14f0*/  ISETP.NE.AND.EX P1, PT, RZ, UR9, PT, P1 ;  /* 0x00000009ff007c0c */ /* 0x000fe4000bf25310 */
[----:B------:R-:W-:Y:S01]  /*1500*/  SEL R10, R10, R13, P0 ;  /* 0x0000000d0a0a7207 */ /* 0x000fe20000000000 */
[----:B------:R-:W-:-:S03]  /*1510*/  IMAD.MOV.U32 R13, RZ, RZ, 0x0 ;  /* 0x00000000ff0d7424 */ /* 0x000fc600078e00ff */
[----:B------:R-:W-:Y:S01]  /*1520*/  SEL R10, R10, 0xffffffff, P1 ;  /* 0xffffffff0a0a7807 */ /* 0x000fe20000800000 */
[----:B------:R-:W-:Y:S06]  /*1530*/  RET.REL.NODEC R12 `(mergeDbResultsWithOrPolicyBitmap) ;  /* 0xffffffe80cb07950 */ /* 0x000fec0003c3ffff */
.L_x_37:
        /* <DEDUP_REMOVED lines=12> */
.L_x_147:


//--------------------- .text.mergeDbResults      --------------------------
	.section	.text.mergeDbResults,"ax",@progbits
	.align	128
        .global         mergeDbResults
        .type           mergeDbResults,@function
        .size           mergeDbResults,(.L_x_148 - mergeDbResults)
        .other          mergeDbResults,@"STO_CUDA_ENTRY STV_DEFAULT"
mergeDbResults:
.text.mergeDbResults:
        /* <DEDUP_REMOVED lines=22> */
[----:B------:R-:W0:Y:S01]  /*0160*/  LDCU.64 UR20, c[0x0][0x390] ;  /* 0x00007200ff1477ac */ /* 0x000e220008000a00 */
[----:B------:R-:W0:Y:S01]  /*0170*/  LDCU.64 UR22, c[0x0][0x3b0] ;  /* 0x00007600ff1677ac */ /* 0x000e220008000a00 */
[----:B------:R-:W-:Y:S01]  /*0180*/  UMOV UR4, URZ ;  /* 0x000000ff00047c82 */ /* 0x000fe20008000000 */
[----:B------:R-:W-:Y:S01]  /*0190*/  UMOV UR9, 0x1 ;  /* 0x0000000100097882 */ /* 0x000fe20000000000 */
[----:B-1234-:R-:W-:-:S05]  /*01a0*/  UMOV UR5, URZ ;  /* 0x000000ff00057c82 */ /* 0x01efca0008000000 */
.L_x_56:
[C---:B012---:R-:W-:Y:S01]  /*01b0*/  LEA R6, P0, R0.reuse, UR9, 0x6 ;  /* 0x0000000900067c11 */ /* 0x047fe2000f8030ff */
        /* <DEDUP_REMOVED lines=32> */
.L_x_39:
[----:B------:R-:W-:-:S07]  /*03c0*/  MOV R10, 0x3e0 ;  /* 0x000003e0000a7802 */ /* 0x000fce0000000f00 */
[----:B0-----:R-:W-:Y:S05]  /*03d0*/  CALL.REL.NOINC `($__internal_2_$__cuda_sm20_div_u64) ;  /* 0x0000000800587944 */ /* 0x001fea0003c00000 */
[----:B------:R-:W-:Y:S01]  /*03e0*/  IADD3 R11, PT, PT, -R12, RZ, RZ ;  /* 0x000000ff0c0b7210 */ /* 0x000fe20007ffe1ff */
[----:B------:R-:W-:Y:S02]  /*03f0*/  IMAD.U32 R9, RZ, RZ, UR13 ;  /* 0x0000000dff097e24 */ /* 0x000fe4000f8e00ff */
[----:B------:R-:W-:Y:S02]  /*0400*/  IMAD.MOV.U32 R10, RZ, RZ, R12 ;  /* 0x000000ffff0a7224 */ /* 0x000fe400078e000c */
[----:B------:R-:W-:-:S07]  /*0410*/  IMAD R8, R11, R9, R8 ;  /* 0x000000090b087224 */ /* 0x000fce00078e0208 */
.L_x_40:
[----:B0-----:R-:W-:Y:S05]  /*0420*/  BSYNC.RECONVERGENT B0 ;  /* 0x0000000000007941 */ /* 0x001fea0003800200 */
.L_x_38:
[----:B------:R-:W2:Y:S04]  /*0430*/  LDG.E.64 R12, desc[UR10][R2.64] ;  /* 0x0000000a020c7981 */ /* 0x000ea8000c1e1b00 */
[----:B------:R-:W3:Y:S01]  /*0440*/  LDG.E.64 R14, desc[UR10][R4.64] ;  /* 0x0000000a040e7981 */ /* 0x000ee2000c1e1b00 */
[----:B------:R-:W-:Y:S01]  /*0450*/  ISETP.GE.U32.AND P0, PT, R8, R9, PT ;  /* 0x000000090800720c */ /* 0x000fe20003f06070 */
[----:B------:R-:W-:Y:S01]  /*0460*/  UIADD3 UR8, UPT, UPT, UR9, -0x1, URZ ;  /* 0xffffffff09087890 */ /* 0x000fe2000fffe0ff */
[----:B------:R-:W-:Y:S01]  /*0470*/  ISETP.GE.U32.AND P1, PT, R10, UR14, PT ;  /* 0x0000000e0a007c0c */ /* 0x000fe2000bf26070 */
[----:B------:R-:W-:Y:S01]  /*0480*/  BSSY.RECONVERGENT B0, `(.L_x_41) ;  /* 0x0000030000007945 */ /* 0x000fe20003800200 */
[----:B------:R-:W-:-:S04]  /*0490*/  ISETP.GE.U32.AND.EX P0, PT, RZ, UR12, PT, P0 ;  /* 0x0000000cff007c0c */ /* 0x000fc8000bf06100 */
[----:B------:R-:W-:Y:S02]  /*04a0*/  ISETP.GE.U32.OR.EX P0, PT, RZ, UR15, P0, P1 ;  /* 0x0000000fff007c0c */ /* 0x000fe40008706510 */
[----:B--2---:R-:W-:Y:S02]  /*04b0*/  SHF.R.U64 R11, R12, UR8, R13 ;  /* 0x000000080c0b7c19 */ /* 0x004fe4000800120d */
[----:B---3--:R-:W-:-:S09]  /*04c0*/  SHF.R.U64 R12, R14, UR8, R15 ;  /* 0x000000080e0c7c19 */ /* 0x008fd2000800120f */
[----:B------:R-:W-:Y:S05]  /*04d0*/  @P0 BRA `(.L_x_42) ;  /* 0x0000000000a80947 */ /* 0x000fea0003800000 */
[----:B------:R-:W-:Y:S01]  /*04e0*/  LOP3.LUT P2, RZ, R11, 0x1, RZ, 0xc0, !PT ;  /* 0x000000010bff7812 */ /* 0x000fe2000784c0ff */
[----:B------:R-:W-:Y:S01]  /*04f0*/  BSSY.RECONVERGENT B1, `(.L_x_43) ;  /* 0x000000d000017945 */ /* 0x000fe20003800200 */
[----:B------:R-:W-:-:S04]  /*0500*/  LOP3.LUT P1, RZ, R12, 0x1, RZ, 0xc0, !PT ;  /* 0x000000010cff7812 */ /* 0x000fc8000782c0ff */
[----:B------:R-:W-:-:S07]  /*0510*/  PLOP3.LUT P0, PT, P2, P1, PT, 0x2f, 0xf2 ;  /* 0x0000000000f2781c */ /* 0x000fce0001702577 */
[----:B------:R-:W-:Y:S06]  /*0520*/  @!P2 BRA `(.L_x_44) ;  /* 0x000000000024a947 */ /* 0x000fec0003800000 */
        /* <DEDUP_REMOVED lines=9> */
.L_x_44:
[----:B------:R-:W-:Y:S05]  /*05c0*/  BSYNC.RECONVERGENT B1 ;  /* 0x0000000000017941 */ /* 0x000fea0003800200 */
.L_x_43:
        /* <DEDUP_REMOVED lines=11> */
.L_x_46:
[----:B------:R-:W-:Y:S05]  /*0680*/  BSYNC.RECONVERGENT B1 ;  /* 0x0000000000017941 */ /* 0x000fea0003800200 */
.L_x_45:
[----:B------:R-:W-:Y:S05]  /*0690*/  @P0 BRA `(.L_x_42) ;  /* 0x0000000000380947 */ /* 0x000fea0003800000 */
[C---:B------:R-:W-:Y:S01]  /*06a0*/  IMAD.SHL.U32 R14, R10.reuse, 0x4, RZ ;  /* 0x000000040a0e7824 */ /* 0x040fe200078e00ff */
[----:B------:R-:W-:Y:S01]  /*06b0*/  SHF.L.U64.HI R11, R10, 0x2, RZ ;  /* 0x000000020a0b7819 */ /* 0x000fe200000102ff */
[----:B------:R-:W-:-:S03]  /*06c0*/  IMAD.MOV.U32 R19, RZ, RZ, 0x1 ;  /* 0x00000001ff137424 */ /* 0x000fc600078e00ff */
[C---:B01----:R-:W-:Y:S02]  /*06d0*/  IADD3 R12, P0, PT, R14.reuse, UR20, RZ ;  /* 0x000000140e0c7c10 */ /* 0x043fe4000ff1e0ff */
[----:B------:R-:W-:Y:S02]  /*06e0*/  IADD3 R14, P1, PT, R14, UR22, RZ ;  /* 0x000000160e0e7c10 */ /* 0x000fe4000ff3e0ff */
[C---:B------:R-:W-:Y:S02]  /*06f0*/  IADD3.X R13, PT, PT, R11.reuse, UR21, RZ, P0, !PT ;  /* 0x000000150b0d7c10 */ /* 0x040fe400087fe4ff */
[----:B------:R-:W-:-:S03]  /*0700*/  IADD3.X R15, PT, PT, R11, UR23, RZ, P1, !PT ;  /* 0x000000170b0f7c10 */ /* 0x000fc60008ffe4ff */
[----:B------:R2:W-:Y:S04]  /*0710*/  REDG.E.MIN.STRONG.GPU desc[UR10][R12.64], R8 ;  /* 0x000000080c00798e */ /* 0x0005e8000c92e10a */
[----:B------:R-:W3:Y:S02]  /*0720*/  ATOMG.E.ADD.STRONG.GPU PT, R15, desc[UR10][R14.64], R19 ;  /* 0x800000130e0f79a8 */ /* 0x000ee400081ef10a */
[----:B---3--:R-:W-:-:S13]  /*0730*/  ISETP.GT.U32.AND P0, PT, R15, 0xff, PT ;  /* 0x000000ff0f00780c */ /* 0x008fda0003f04070 */
[----:B------:R-:W0:Y:S01]  /*0740*/  @!P0 LDC.64 R16, c[0x0][0x3b8] ;  /* 0x0000ee00ff108b82 */ /* 0x000e220000000a00 */
[----:B------:R-:W-:-:S05]  /*0750*/  @!P0 LEA R11, R10, R15, 0x8 ;  /* 0x0000000f0a0b8211 */ /* 0x000fca00078e40ff */
[----:B0-----:R-:W-:-:S05]  /*0760*/  @!P0 IMAD.WIDE.U32 R10, R11, 0x4, R16 ;  /* 0x000000040b0a8825 */ /* 0x001fca00078e0010 */
[----:B------:R2:W-:Y:S02]  /*0770*/  @!P0 STG.E desc[UR10][R10.64], R8 ;  /* 0x000000080a008986 */ /* 0x0005e4000c10190a */
.L_x_42:
[----:B------:R-:W-:Y:S05]  /*0780*/  BSYNC.RECONVERGENT B0 ;  /* 0x0000000000007941 */ /* 0x000fea0003800200 */
.L_x_41:
[----:B012---:R-:W-:Y:S01]  /*0790*/  LOP3.LUT R8, R7, UR12, RZ, 0xfc, !PT ;  /* 0x0000000c07087c12 */ /* 0x007fe2000f8efcff */
[----:B------:R-:W-:Y:S03]  /*07a0*/  BSSY.RECONVERGENT B0, `(.L_x_47) ;  /* 0x0000020000007945 */ /* 0x000fe60003800200 */
[----:B------:R-:W-:-:S13]  /*07b0*/  ISETP.NE.U32.AND P0, PT, R8, RZ, PT ;  /* 0x000000ff0800720c */ /* 0x000fda0003f05070 */
[----:B------:R-:W-:Y:S05]  /*07c0*/  @P0 BRA `(.L_x_48) ;  /* 0x0000000000540947 */ /* 0x000fea0003800000 */
[----:B------:R-:W0:Y:S01]  /*07d0*/  I2F.U32.RP R12, R9 ;  /* 0x00000009000c7306 */ /* 0x000e220000209000 */
        /* <DEDUP_REMOVED lines=20> */
.L_x_48:
[----:B------:R-:W-:Y:S01]  /*0920*/  MOV R9, R7 ;  /* 0x0000000700097202 */ /* 0x000fe20000000f00 */
[----:B------:R-:W-:Y:S01]  /*0930*/  IMAD.MOV.U32 R8, RZ, RZ, R6 ;  /* 0x000000ffff087224 */ /* 0x000fe200078e0006 */
[----:B------:R-:W-:-:S07]  /*0940*/  MOV R10, 0x960 ;  /* 0x00000960000a7802 */ /* 0x000fce0000000f00 */
[----:B------:R-:W-:Y:S05]  /*0950*/  CALL.REL.NOINC `($__internal_2_$__cuda_sm20_div_u64) ;  /* 0x0000000000f87944 */ /* 0x000fea0003c00000 */
[--C-:B------:R-:W-:Y:S02]  /*0960*/  IMAD.MOV R8, RZ, RZ, -R12.reuse ;  /* 0x000000ffff087224 */ /* 0x100fe400078e0a0c */
[----:B------:R-:W-:Y:S02]  /*0970*/  IMAD.U32 R9, RZ, RZ, UR13 ;  /* 0x0000000dff097e24 */ /* 0x000fe4000f8e00ff */
[----:B------:R-:W-:Y:S02]  /*0980*/  IMAD.MOV.U32 R7, RZ, RZ, R12 ;  /* 0x000000ffff077224 */ /* 0x000fe400078e000c */
[----:B------:R-:W-:-:S07]  /*0990*/  IMAD R6, R8, R9, R6 ;  /* 0x0000000908067224 */ /* 0x000fce00078e0206 */
.L_x_49:
[----:B------:R-:W-:Y:S05]  /*09a0*/  BSYNC.RECONVERGENT B0 ;  /* 0x0000000000007941 */ /* 0x000fea0003800200 */
.L_x_47:
        /* <DEDUP_REMOVED lines=17> */
[----:B------:R-:W-:-:S05]  /*0ac0*/  LEA.HI.X R11, R7, UR17, RZ, 0x2, P2 ;  /* 0x00000011070b7c11 */ /* 0x000fca00090f14ff */
[----:B------:R-:W2:Y:S02]  /*0ad0*/  ATOMG.E.ADD.STRONG.GPU PT, R10, desc[UR10][R10.64], R15 ;  /* 0x8000000f0a0a79a8 */ /* 0x000ea400081ef10a */
[----:B--2---:R-:W-:-:S13]  /*0ae0*/  ISETP.GT.U32.AND P2, PT, R10, 0xff, PT ;  /* 0x000000ff0a00780c */ /* 0x004fda0003f44070 */
[----:B------:R-:W0:Y:S01]  /*0af0*/  @!P2 LDC.64 R8, c[0x0][0x3d0] ;  /* 0x0000f400ff08ab82 */ /* 0x000e220000000a00 */
[----:B------:R-:W-:-:S04]  /*0b00*/  @!P2 IMAD R13, R7, 0x100, R10 ;  /* 0x00000100070da824 */ /* 0x000fc800078e020a */
[----:B0-----:R-:W-:-:S05]  /*0b10*/  @!P2 IMAD.WIDE.U32 R8, R13, 0x4, R8 ;  /* 0x000000040d08a825 */ /* 0x001fca00078e0008 */
[----:B------:R0:W-:Y:S02]  /*0b20*/  @!P2 STG.E desc[UR10][R8.64], R6 ;  /* 0x000000060800a986 */ /* 0x0001e4000c10190a */
.L_x_53:
[----:B------:R-:W-:Y:S05]  /*0b30*/  BSYNC.RECONVERGENT B1 ;  /* 0x0000000000017941 */ /* 0x000fea0003800200 */
.L_x_52:
[----:B------:R-:W-:Y:S04]  /*0b40*/  BSSY.RECONVERGENT B1, `(.L_x_54) ;  /* 0x000000b000017945 */ /* 0x000fe80003800200 */
[----:B------:R-:W-:Y:S05]  /*0b50*/  @!P1 BRA `(.L_x_55) ;  /* 0x0000000000249947 */ /* 0x000fea0003800000 */
[----:B------:R-:W-:Y:S01]  /*0b60*/  LEA R10, P1, R7, UR18, 0x2 ;  /* 0x00000012070a7c11 */ /* 0x000fe2000f8210ff */
[----:B------:R-:W-:-:S03]  /*0b70*/  IMAD.MOV.U32 R15, RZ, RZ, 0x1 ;  /* 0x00000001ff0f7424 */ /* 0x000fc600078e00ff */
[----:B------:R-:W-:-:S05]  /*0b80*/  LEA.HI.X R11, R7, UR19, RZ, 0x2, P1 ;  /* 0x00000013070b7c11 */ /* 0x000fca00088f14ff */
[----:B------:R-:W2:Y:S02]  /*0b90*/  ATOMG.E.ADD.STRONG.GPU PT, R10, desc[UR10][R10.64], R15 ;  /* 0x8000000f0a0a79a8 */ /* 0x000ea400081ef10a */
[----:B--2---:R-:W-:-:S13]  /*0ba0*/  ISETP.GT.U32.AND P1, PT, R10, 0xff, PT ;  /* 0x000000ff0a00780c */ /* 0x004fda0003f24070 */
[----:B0-----:R-:W0:Y:S01]  /*0bb0*/  @!P1 LDC.64 R8, c[0x0][0x3d8] ;  /* 0x0000f600ff089b82 */ /* 0x001e220000000a00 */
[----:B------:R-:W-:-:S04]  /*0bc0*/  @!P1 IMAD R13, R7, 0x100, R10 ;  /* 0x00000100070d9824 */ /* 0x000fc800078e020a */
[----:B0-----:R-:W-:-:S05]  /*0bd0*/  @!P1 IMAD.WIDE.U32 R8, R13, 0x4, R8 ;  /* 0x000000040d089825 */ /* 0x001fca00078e0008 */
[----:B------:R1:W-:Y:S02]  /*0be0*/  @!P1 STG.E desc[UR10][R8.64], R6 ;  /* 0x0000000608009986 */ /* 0x0003e4000c10190a */
.L_x_55:
[----:B------:R-:W-:Y:S05]  /*0bf0*/  BSYNC.RECONVERGENT B1 ;  /* 0x0000000000017941 */ /* 0x000fea0003800200 */
.L_x_54:
[----:B------:R-:W-:Y:S05]  /*0c00*/  @P0 BRA `(.L_x_51) ;  /* 0x0000000000380947 */ /* 0x000fea0003800000 */
[C---:B------:R-:W-:Y:S01]  /*0c10*/  SHF.L.U32 R12, R7.reuse, 0x2, RZ ;  /* 0x00000002070c7819 */ /* 0x040fe200000006ff */
[----:B------:R-:W-:Y:S01]  /*0c20*/  IMAD.MOV.U32 R15, RZ, RZ, 0x1 ;  /* 0x00000001ff0f7424 */ /* 0x000fe200078e00ff */
[----:B01----:R-:W-:Y:S02]  /*0c30*/  SHF.L.U64.HI R8, R7, 0x2, RZ ;  /* 0x0000000207087819 */ /* 0x003fe400000102ff */
[C---:B------:R-:W-:Y:S02]  /*0c40*/  IADD3 R10, P0, PT, R12.reuse, UR20, RZ ;  /* 0x000000140c0a7c10 */ /* 0x040fe4000ff1e0ff */
[----:B------:R-:W-:Y:S02]  /*0c50*/  IADD3 R12, P1, PT, R12, UR22, RZ ;  /* 0x000000160c0c7c10 */ /* 0x000fe4000ff3e0ff */
[C---:B------:R-:W-:Y:S02]  /*0c60*/  IADD3.X R11, PT, PT, R8.reuse, UR21, RZ, P0, !PT ;  /* 0x00000015080b7c10 */ /* 0x040fe400087fe4ff */
[----:B------:R-:W-:-:S03]  /*0c70*/  IADD3.X R13, PT, PT, R8, UR23, RZ, P1, !PT ;  /* 0x00000017080d7c10 */ /* 0x000fc60008ffe4ff */
[----:B------:R2:W-:Y:S04]  /*0c80*/  REDG.E.MIN.STRONG.GPU desc[UR10][R10.64], R6 ;  /* 0x000000060a00798e */ /* 0x0005e8000c92e10a */
[----:B------:R-:W3:Y:S02]  /*0c90*/  ATOMG.E.ADD.STRONG.GPU PT, R12, desc[UR10][R12.64], R15 ;  /* 0x8000000f0c0c79a8 */ /* 0x000ee400081ef10a */
[----:B---3--:R-:W-:-:S13]  /*0ca0*/  ISETP.GT.U32.AND P0, PT, R12, 0xff, PT ;  /* 0x000000ff0c00780c */ /* 0x008fda0003f04070 */
[----:B------:R-:W0:Y:S01]  /*0cb0*/  @!P0 LDC.64 R8, c[0x0][0x3b8] ;  /* 0x0000ee00ff088b82 */ /* 0x000e220000000a00 */
[----:B------:R-:W-:-:S04]  /*0cc0*/  @!P0 IMAD R7, R7, 0x100, R12 ;  /* 0x0000010007078824 */ /* 0x000fc800078e020c */
[----:B0-----:R-:W-:-:S05]  /*0cd0*/  @!P0 IMAD.WIDE.U32 R8, R7, 0x4, R8 ;  /* 0x0000000407088825 */ /* 0x001fca00078e0008 */
[----:B------:R2:W-:Y:S02]  /*0ce0*/  @!P0 STG.E desc[UR10][R8.64], R6 ;  /* 0x0000000608008986 */ /* 0x0005e4000c10190a */
.L_x_51:
[----:B------:R-:W-:Y:S05]  /*0cf0*/  BSYNC.RECONVERGENT B0 ;  /* 0x0000000000007941 */ /* 0x000fea0003800200 */
.L_x_50:
[----:B------:R-:W-:-:S04]  /*0d00*/  UIADD3 UR9, UP0, UPT, UR9, 0x2, URZ ;  /* 0x0000000209097890 */ /* 0x000fc8000ff1e0ff */
[----:B------:R-:W-:Y:S01]  /*0d10*/  UIADD3.X UR5, UPT, UPT, URZ, UR5, URZ, UP0, !UPT ;  /* 0x00000005ff057290 */ /* 0x000fe200087fe4ff */
[----:B------:R-:W-:Y:S11]  /*0d20*/  BRA.U UP1, `(.L_x_56) ;  /* 0xfffffff501207547 */ /* 0x000ff6000b83ffff */
[----:B------:R-:W-:Y:S05]  /*0d30*/  EXIT ;  /* 0x000000000000794d */ /* 0x000fea0003800000 */
        .weak           $__internal_2_$__cuda_sm20_div_u64
        .type           $__internal_2_$__cuda_sm20_div_u64,@function
        .size           $__internal_2_$__cuda_sm20_div_u64,(.L_x_148 - $__internal_2_$__cuda_sm20_div_u64)
$__internal_2_$__cuda_sm20_div_u64:
        /* <DEDUP_REMOVED lines=8> */
[----:B------:R-:W-:-:S04]  /*0dc0*/  IMAD.HI.U32 R14, R12, R17, RZ ;  /* 0x000000110c0e7227 */ /* 0x000fc800078e00ff */
[----:B------:R-:W-:Y:S02]  /*0dd0*/  IMAD.X R19, RZ, RZ, ~R15, P0 ;  /* 0x000000ffff137224 */ /* 0x000fe400000e0e0f */
[----:B------:R-:W-:Y:S02]  /*0de0*/  IMAD.MOV.U32 R15, RZ, RZ, R12 ;  /* 0x000000ffff0f7224 */ /* 0x000fe400078e000c */
[-C--:B------:R-:W-:Y:S02]  /*0df0*/  IMAD R21, R13, R19.reuse, RZ ;  /* 0x000000130d157224 */ /* 0x080fe400078e02ff */
[----:B------:R-:W-:-:S04]  /*0e00*/  IMAD.WIDE.U32 R14, P0, R12, R19, R14 ;  /* 0x000000130c0e7225 */ /* 0x000fc8000780000e */
[----:B------:R-:W-:-:S04]  /*0e10*/  IMAD.HI.U32 R11, R13, R19, RZ ;  /* 0x000000130d0b7227 */ /* 0x000fc800078e00ff */
[----:B------:R-:W-:-:S04]  /*0e20*/  IMAD.HI.U32 R14, P1, R13, R17, R14 ;  /* 0x000000110d0e7227 */ /* 0x000fc8000782000e */
[----:B------:R-:W-:Y:S01]  /*0e30*/  IMAD.X R11, R11, 0x1, R13, P0 ;  /* 0x000000010b0b7824 */ /* 0x000fe200000e060d */
[----:B------:R-:W-:-:S04]  /*0e40*/  IADD3 R15, P2, PT, R21, R14, RZ ;  /* 0x0000000e150f7210 */ /* 0x000fc80007f5e0ff */
[----:B------:R-:W-:Y:S01]  /*0e50*/  IADD3.X R11, PT, PT, RZ, RZ, R11, P2, P1 ;  /* 0x000000ffff0b7210 */ /* 0x000fe200017e240b */
[----:B------:R-:W-:-:S04]  /*0e60*/  IMAD.WIDE.U32 R12, R15, UR6, RZ ;  /* 0x000000060f0c7c25 */ /* 0x000fc8000f8e00ff */
        /* <DEDUP_REMOVED lines=8> */
[----:B------:R-:W-:Y:S02]  /*0ef0*/  HFMA2 R13, -RZ, RZ, 0, 0 ;  /* 0x00000000ff0d7431 */ /* 0x000fe400000001ff */
[----:B------:R-:W-:Y:S01]  /*0f00*/  IMAD.HI.U32 R12, R11, R12, RZ ;  /* 0x0000000c0b0c7227 */ /* 0x000fe200078e00ff */
[----:B------:R-:W-:-:S03]  /*0f10*/  IADD3 R15, P2, PT, R16, R15, RZ ;  /* 0x0000000f100f7210 */ /* 0x000fc60007f5e0ff */
[----:B------:R-:W-:Y:S02]  /*0f20*/  IMAD.X R11, R12, 0x1, R11, P0 ;  /* 0x000000010c0b7824 */ /* 0x000fe400000e060b */
[----:B------:R-:W-:-:S03]  /*0f30*/  IMAD.HI.U32 R12, R15, R8, RZ ;  /* 0x000000080f0c7227 */ /* 0x000fc600078e00ff */
[----:B------:R-:W-:Y:S01]  /*0f40*/  IADD3.X R11, PT, PT, RZ, RZ, R11, P2, P1 ;  /* 0x000000ffff0b7210 */ /* 0x000fe200017e240b */
        /* <DEDUP_REMOVED lines=28> */
[----:B------:R-:W-:Y:S06]  /*1110*/  RET.REL.NODEC R10 `(mergeDbResults) ;  /* 0xffffffec0ab87950 */ /* 0x000fec0003c3ffff */
.L_x_57:
        /* <DEDUP_REMOVED lines=14> */
.L_x_148:


//--------------------- .text.partialDbResults    --------------------------
	.section	.text.partialDbResults,"ax",@progbits
	.align	128
        .global         partialDbResults
        .type           partialDbResults,@function
        .size           partialDbResults,(.L_x_149 - partialDbResults)
        .other          partialDbResults,@"STO_CUDA_ENTRY STV_DEFAULT"
partialDbResults:
.text.partialDbResults:
        /* <DEDUP_REMOVED lines=10> */
[----:B------:R-:W1:Y:S01]  /*00a0*/  LDCU.64 UR10, c[0x0][0x358] ;  /* 0x00006b00ff0a77ac */ /* 0x000e620008000a00 */
[----:B------:R-:W2:Y:S01]  /*00b0*/  LDCU UR14, c[0x0][0x39c] ;  /* 0x00007380ff0e77ac */ /* 0x000ea20008000800 */
[----:B------:R-:W3:Y:S01]  /*00c0*/  LDCU UR18, c[0x0][0x398] ;  /* 0x00007300ff1277ac */ /* 0x000ee20008000800 */
[----:B------:R-:W4:Y:S01]  /*00d0*/  LDCU UR15, c[0x0][0x3b0] ;  /* 0x00007600ff0f77ac */ /* 0x000f220008000800 */
[C---:B0-----:R-:W-:Y:S01]  /*00e0*/  LEA R2, P0, R0.reuse, UR4, 0x3 ;  /* 0x0000000400027c11 */ /* 0x041fe2000f8018ff */
[----:B------:R-:W0:Y:S03]  /*00f0*/  LDCU.64 UR16, c[0x0][0x390] ;  /* 0x00007200ff1077ac */ /* 0x000e260008000a00 */
[----:B------:R-:W-:Y:S01]  /*0100*/  LEA.HI.X R3, R0, UR5, RZ, 0x3, P0 ;  /* 0x0000000500037c11 */ /* 0x000fe200080f1cff */
[----:B------:R-:W-:Y:S01]  /*0110*/  UMOV UR4, URZ ;  /* 0x000000ff00047c82 */ /* 0x000fe20008000000 */
[----:B------:R-:W-:Y:S01]  /*0120*/  UMOV UR13, 0x3 ;  /* 0x00000003000d7882 */ /* 0x000fe20000000000 */
[----:B-1234-:R-:W-:-:S06]  /*0130*/  UMOV UR5, URZ ;  /* 0x000000ff00057c82 */ /* 0x01efcc0008000000 */
.L_x_78:
        /* <DEDUP_REMOVED lines=33> */
.L_x_59:
[----:B------:R-:W-:-:S07]  /*0350*/  MOV R10, 0x370 ;  /* 0x00000370000a7802 */ /* 0x000fce0000000f00 */
[----:B0-----:R-:W-:Y:S05]  /*0360*/  CALL.REL.NOINC `($__internal_3_$__cuda_sm20_div_u64) ;  /* 0x0000000c00a87944 */ /* 0x001fea0003c00000 */
[--C-:B------:R-:W-:Y:S02]  /*0370*/  IMAD.MOV R16, RZ, RZ, -R6.reuse ;  /* 0x000000ffff107224 */ /* 0x100fe400078e0a06 */
[----:B------:R-:W-:Y:S02]  /*0380*/  IMAD.U32 R7, RZ, RZ, UR18 ;  /* 0x00000012ff077e24 */ /* 0x000fe4000f8e00ff */
[----:B------:R-:W-:Y:S02]  /*0390*/  IMAD.MOV.U32 R11, RZ, RZ, R6 ;  /* 0x000000ffff0b7224 */ /* 0x000fe400078e0006 */
[----:B------:R-:W-:-:S07]  /*03a0*/  IMAD R16, R16, R7, R8 ;  /* 0x0000000710107224 */ /* 0x000fce00078e0208 */
.L_x_60:
[----:B0-----:R-:W-:Y:S05]  /*03b0*/  BSYNC.RECONVERGENT B0 ;  /* 0x0000000000007941 */ /* 0x001fea0003800200 */
.L_x_58:
[----:B------:R-:W2:Y:S01]  /*03c0*/  LDG.E.64 R12, desc[UR10][R2.64] ;  /* 0x0000000a020c7981 */ /* 0x000ea2000c1e1b00 */
[----:B------:R-:W-:Y:S01]  /*03d0*/  UIADD3 UR6, UPT, UPT, UR13, -0x3, URZ ;  /* 0xfffffffd0d067890 */ /* 0x000fe2000fffe0ff */
[----:B------:R-:W-:Y:S01]  /*03e0*/  ISETP.GE.U32.AND P2, PT, R16, R7, PT ;  /* 0x000000071000720c */ /* 0x000fe20003f46070 */
[----:B------:R-:W-:Y:S01]  /*03f0*/  UMOV UR7, 0x1 ;  /* 0x0000000100077882 */ /* 0x000fe20000000000 */
[----:B------:R-:W-:Y:S01]  /*0400*/  ISETP.GE.U32.AND P1, PT, R11, UR16, PT ;  /* 0x000000100b007c0c */ /* 0x000fe2000bf26070 */
[----:B------:R-:W-:Y:S01]  /*0410*/  USHF.L.U32 UR12, UR7, UR6, URZ ;  /* 0x00000006070c7299 */ /* 0x000fe200080006ff */
[----:B------:R-:W-:Y:S01]  /*0420*/  ISETP.GE.U32.AND.EX P2, PT, RZ, UR14, PT, P2 ;  /* 0x0000000eff007c0c */ /* 0x000fe2000bf46120 */
[----:B------:R-:W-:Y:S01]  /*0430*/  USHF.L.U64.HI UR6, UR7, UR6, URZ ;  /* 0x0000000607067299 */ /* 0x000fe200080102ff */
[----:B------:R-:W-:Y:S01]  /*0440*/  IADD3 R8, P3, PT, R4, -0x2, RZ ;  /* 0xfffffffe04087810 */ /* 0x000fe20007f7e0ff */
[----:B------:R-:W-:Y:S01]  /*0450*/  BSSY.RECONVERGENT B0, `(.L_x_61) ;  /* 0x0000019000007945 */ /* 0x000fe20003800200 */
[----:B------:R-:W-:-:S02]  /*0460*/  ISETP.GE.U32.OR.EX P1, PT, RZ, UR17, P2, P1 ;  /* 0x00000011ff007c0c */ /* 0x000fc40009726510 */
[----:B------:R-:W-:-:S04]  /*0470*/  IADD3.X R17, PT, PT, R5, -0x1, RZ, P3, !PT ;  /* 0xffffffff05117810 */ /* 0x000fc80001ffe4ff */
[----:B------:R-:W-:-:S04]  /*0480*/  LOP3.LUT R6, R17, UR14, RZ, 0xfc, !PT ;  /* 0x0000000e11067c12 */ /* 0x000fc8000f8efcff */
[----:B------:R-:W-:Y:S02]  /*0490*/  ISETP.NE.U32.AND P2, PT, R6, RZ, PT ;  /* 0x000000ff0600720c */ /* 0x000fe40003f45070 */
[----:B--2---:R-:W-:-:S04]  /*04a0*/  LOP3.LUT P0, RZ, R12, UR12, RZ, 0xc0, !PT ;  /* 0x0000000c0cff7c12 */ /* 0x004fc8000f80c0ff */
[----:B------:R-:W-:-:S04]  /*04b0*/  LOP3.LUT P0, RZ, R13, UR6, RZ, 0xc0, P0 ;  /* 0x000000060dff7c12 */ /* 0x000fc8000800c0ff */
[----:B------:R-:W-:-:S13]  /*04c0*/  PLOP3.LUT P1, PT, P1, P0, PT, 0xf2, 0x2f ;  /* 0x00000000002f781c */ /* 0x000fda0000f21e72 */
[----:B------:R-:W-:Y:S05]  /*04d0*/  @P1 BRA `(.L_x_62) ;  /* 0x0000000000401947 */ /* 0x000fea0003800000 */
[----:B------:R-:W0:Y:S01]  /*04e0*/  S2R R9, SR_LANEID ;  /* 0x0000000000097919 */ /* 0x000e220000000000 */
[----:B------:R-:W-:Y:S01]  /*04f0*/  VOTEU.ANY UR6, UPT, PT ;  /* 0x0000000000067886 */ /* 0x000fe200038e0100 */
[----:B------:R-:W1:Y:S01]  /*0500*/  LDC.64 R10, c[0x0][0x3a8] ;  /* 0x0000ea00ff0a7b82 */ /* 0x000e620000000a00 */
[----:B------:R-:W0:Y:S08]  /*0510*/  FLO.U32 R6, UR6 ;  /* 0x0000000600067d00 */ /* 0x000e3000080e0000 */
[----:B------:R-:W1:Y:S01]  /*0520*/  POPC R15, UR6 ;  /* 0x00000006000f7d09 */ /* 0x000e620008000000 */
[----:B0-----:R-:W-:-:S13]  /*0530*/  ISETP.EQ.U32.AND P0, PT, R6, R9, PT ;  /* 0x000000090600720c */ /* 0x001fda0003f02070 */
[----:B-1----:R-:W2:Y:S01]  /*0540*/  @P0 ATOMG.E.ADD.STRONG.GPU PT, R11, desc[UR10][R10.64], R15 ;  /* 0x8000000f0a0b09a8 */ /* 0x002ea200081ef10a */
[----:B------:R-:W0:Y:S02]  /*0550*/  S2R R12, SR_LTMASK ;  /* 0x00000000000c7919 */ /* 0x000e240000003900 */
[----:B0-----:R-:W-:-:S06]  /*0560*/  LOP3.LUT R14, R12, UR6, RZ, 0xc0, !PT ;  /* 0x000000060c0e7c12 */ /* 0x001fcc000f8ec0ff */
[----:B------:R-:W0:Y:S01]  /*0570*/  POPC R14, R14 ;  /* 0x0000000e000e7309 */ /* 0x000e220000000000 */
[----:B--2---:R-:W0:Y:S02]  /*0580*/  SHFL.IDX PT, R9, R11, R6, 0x1f ;  /* 0x00001f060b097589 */ /* 0x004e2400000e0000 */
[----:B0-----:R-:W-:-:S05]  /*0590*/  IMAD.IADD R9, R9, 0x1, R14 ;  /* 0x0000000109097824 */ /* 0x001fca00078e020e */
[----:B------:R-:W-:-:S13]  /*05a0*/  ISETP.GE.U32.AND P0, PT, R9, UR15, PT ;  /* 0x0000000f09007c0c */ /* 0x000fda000bf06070 */
[----:B------:R-:W0:Y:S02]  /*05b0*/  @!P0 LDC.64 R12, c[0x0][0x388] ;  /* 0x0000e200ff0c8b82 */ /* 0x000e240000000a00 */
[----:B0-----:R-:W-:-:S05]  /*05c0*/  @!P0 IMAD.WIDE.U32 R12, R9, 0x4, R12 ;  /* 0x00000004090c8825 */ /* 0x001fca00078e000c */
[----:B------:R0:W-:Y:S02]  /*05d0*/  @!P0 STG.E desc[UR10][R12.64], R16 ;  /* 0x000000100c008986 */ /* 0x0001e4000c10190a */
.L_x_62:
[----:B------:R-:W-:Y:S05]  /*05e0*/  BSYNC.RECONVERGENT B0 ;  /* 0x0000000000007941 */ /* 0x000fea0003800200 */
.L_x_61:
[----:B------:R-:W-:Y:S04]  /*05f0*/  BSSY.RECONVERGENT B0, `(.L_x_63) ;  /* 0x000001d000007945 */ /* 0x000fe80003800200 */
[----:B------:R-:W-:Y:S05]  /*0600*/  @P2 BRA `(.L_x_64) ;  /* 0x0000000000542947 */ /* 0x000fea0003800000 */
[----:B------:R-:W1:Y:S01]  /*0610*/  I2F.U32.RP R9, R7 ;  /* 0x0000000700097306 */ /* 0x000e620000209000 */
[----:B------:R-:W-:Y:S01]  /*0620*/  IMAD.MOV.U32 R10, RZ, RZ, RZ ;  /* 0x000000ffff0a7224 */ /* 0x000fe200078e00ff */
[----:B------:R-:W-:-:S06]  /*0630*/  ISETP.NE.U32.AND P2, PT, R7, RZ, PT ;  /* 0x000000ff0700720c */ /* 0x000fcc0003f45070 */
[----:B-1----:R-:W1:Y:S02]  /*0640*/  MUFU.RCP R9, R9 ;  /* 0x0000000900097308 */ /* 0x002e640000001000 */
[----:B-1----:R-:W-:-:S06]  /*0650*/  VIADD R11, R9, 0xffffffe ;  /* 0x0ffffffe090b7836 */ /* 0x002fcc0000000000 */
[----:B------:R-:W1:Y:S02]  /*0660*/  F2I.FTZ.U32.TRUNC.NTZ R11, R11 ;  /* 0x0000000b000b7305 */ /* 0x000e64000021f000 */
[----:B-1----:R-:W-:-:S05]  /*0670*/  IADD3 R6, PT, PT, RZ, -R11, RZ ;  /* 0x8000000bff067210 */ /* 0x002fca0007ffe0ff */
[----:B0-----:R-:W-:-:S04]  /*0680*/  IMAD R13, R6, R7, RZ ;  /* 0x00000007060d7224 */ /* 0x001fc800078e02ff */
        /* <DEDUP_REMOVED lines=13> */
.L_x_64:
[----:B------:R-:W-:Y:S02]  /*0760*/  MOV R9, R17 ;  /* 0x0000001100097202 */ /* 0x000fe40000000f00 */
[----:B------:R-:W-:-:S07]  /*0770*/  MOV R10, 0x790 ;  /* 0x00000790000a7802 */ /* 0x000fce0000000f00 */
[----:B0-----:R-:W-:Y:S05]  /*0780*/  CALL.REL.NOINC `($__internal_3_$__cuda_sm20_div_u64) ;  /* 0x0000000800a07944 */ /* 0x001fea0003c00000 */
[----:B------:R-:W-:Y:S02]  /*0790*/  IMAD.MOV R16, RZ, RZ, -R6 ;  /* 0x000000ffff107224 */ /* 0x000fe400078e0a06 */
[----:B------:R-:W-:-:S04]  /*07a0*/  IMAD.U32 R7, RZ, RZ, UR18 ;  /* 0x00000012ff077e24 */ /* 0x000fc8000f8e00ff */
[----:B------:R-:W-:-:S07]  /*07b0*/  IMAD R16, R16, R7, R8 ;  /* 0x0000000710107224 */ /* 0x000fce00078e0208 */
.L_x_65:
[----:B------:R-:W-:Y:S05]  /*07c0*/  BSYNC.RECONVERGENT B0 ;  /* 0x0000000000007941 */ /* 0x000fea0003800200 */
.L_x_63:
        /* <DEDUP_REMOVED lines=34> */
.L_x_67:
[----:B------:R-:W-:Y:S05]  /*09f0*/  BSYNC.RECONVERGENT B0 ;  /* 0x0000000000007941 */ /* 0x000fea0003800200 */
.L_x_66:
[----:B------:R-:W-:Y:S04]  /*0a00*/  BSSY.RECONVERGENT B0, `(.L_x_68) ;  /* 0x000001d000007945 */ /* 0x000fe80003800200 */
[----:B------:R-:W-:Y:S05]  /*0a10*/  @P2 BRA `(.L_x_69) ;  /* 0x0000000000542947 */ /* 0x000fea0003800000 */
[----:B------:R-:W1:Y:S01]  /*0a20*/  I2F.U32.RP R9, R7 ;  /* 0x0000000700097306 */ /* 0x000e620000209000 */
[----:B0-----:R-:W-:Y:S01]  /*0a30*/  IMAD.MOV.U32 R10, RZ, RZ, RZ ;  /* 0x000000ffff0a7224 */ /* 0x001fe200078e00ff */
[----:B------:R-:W-:-:S06]  /*0a40*/  ISETP.NE.U32.AND P2, PT, R7, RZ, PT ;  /* 0x000000ff0700720c */ /* 0x000fcc0003f45070 */
[----:B-1----:R-:W0:Y:S02]  /*0a50*/  MUFU.RCP R9, R9 ;  /* 0x0000000900097308 */ /* 0x002e240000001000 */
[----:B0-----:R-:W-:-:S06]  /*0a60*/  VIADD R11, R9, 0xffffffe ;  /* 0x0ffffffe090b7836 */ /* 0x001fcc0000000000 */
[----:B------:R-:W0:Y:S02]  /*0a70*/  F2I.FTZ.U32.TRUNC.NTZ R11, R11 ;  /* 0x0000000b000b7305 */ /* 0x000e24000021f000 */
[----:B0-----:R-:W-:-:S04]  /*0a80*/  IMAD.MOV R6, RZ, RZ, -R11 ;  /* 0x000000ffff067224 */ /* 0x001fc800078e0a0b */
[----:B------:R-:W-:-:S04]  /*0a90*/  IMAD R13, R6, R7, RZ ;  /* 0x00000007060d7224 */ /* 0x000fc800078e02ff */
[----:B------:R-:W-:-:S06]  /*0aa0*/  IMAD.HI.U32 R13, R11, R13, R10 ;  /* 0x0000000d0b0d7227 */ /* 0x000fcc00078e000a */
[----:B------:R-:W-:-:S05]  /*0ab0*/  IMAD.HI.U32 R6, R13, R8, RZ ;  /* 0x000000080d067227 */ /* 0x000fca00078e00ff */
[----:B------:R-:W-:-:S05]  /*0ac0*/  IADD3 R10, PT, PT, -R6, RZ, RZ ;  /* 0x000000ff060a7210 */ /* 0x000fca0007ffe1ff */
        /* <DEDUP_REMOVED lines=10> */
.L_x_69:
[----:B------:R-:W-:Y:S01]  /*0b70*/  IMAD.MOV.U32 R9, RZ, RZ, R17 ;  /* 0x000000ffff097224 */ /* 0x000fe200078e0011 */
[----:B0-----:R-:W-:-:S07]  /*0b80*/  MOV R10, 0xba0 ;  /* 0x00000ba0000a7802 */ /* 0x001fce0000000f00 */
[----:B------:R-:W-:Y:S05]  /*0b90*/  CALL.REL.NOINC `($__internal_3_$__cuda_sm20_div_u64) ;  /* 0x00000004009c7944 */ /* 0x000fea0003c00000 */
[----:B------:R-:W-:Y:S01]  /*0ba0*/  MOV R7, UR18 ;  /* 0x0000001200077c02 */ /* 0x000fe20008000f00 */
[----:B------:R-:W-:-:S04]  /*0bb0*/  IMAD.MOV R14, RZ, RZ, -R6 ;  /* 0x000000ffff0e7224 */ /* 0x000fc800078e0a06 */
[----:B------:R-:W-:-:S07]  /*0bc0*/  IMAD R14, R14, R7, R8 ;  /* 0x000000070e0e7224 */ /* 0x000fce00078e0208 */
.L_x_70:
[----:B------:R-:W-:Y:S05]  /*0bd0*/  BSYNC.RECONVERGENT B0 ;  /* 0x0000000000007941 */ /* 0x000fea0003800200 */
.L_x_68:
        /* <DEDUP_REMOVED lines=8> */
[----:B------:R-:W-:Y:S01]  /*0c60*/  LOP3.LUT R6, R5, UR14, RZ, 0xfc, !PT ;  /* 0x0000000e05067c12 */ /* 0x000fe2000f8efcff */
[----:B------:R-:W-:Y:S01]  /*0c70*/  BSSY.RECONVERGENT B0, `(.L_x_71) ;  /* 0x0000017000007945 */ /* 0x000fe20003800200 */
[----:B------:R-:W-:-:S02]  /*0c80*/  ISETP.GE.U32.OR.EX P0, PT, RZ, UR17, P0, P1 ;  /* 0x00000011ff007c0c */ /* 0x000fc40008706510 */
[----:B--2---:R-:W-:-:S04]  /*0c90*/  LOP3.LUT P2, RZ, R8, UR12, RZ, 0xc0, !PT ;  /* 0x0000000c08ff7c12 */ /* 0x004fc8000f84c0ff */
[----:B------:R-:W-:-:S04]  /*0ca0*/  LOP3.LUT P1, RZ, R9, UR6, RZ, 0xc0, P2 ;  /* 0x0000000609ff7c12 */ /* 0x000fc8000902c0ff */
[----:B------:R-:W-:Y:S02]  /*0cb0*/  PLOP3.LUT P0, PT, P0, P1, PT, 0xf2, 0x2f ;  /* 0x00000000002f781c */ /* 0x000fe40000703e72 */
[----:B------:R-:W-:-:S11]  /*0cc0*/  ISETP.NE.U32.AND P1, PT, R6, RZ, PT ;  /* 0x000000ff0600720c */ /* 0x000fd60003f25070 */
        /* <DEDUP_REMOVED lines=17> */
.L_x_72:
[----:B------:R-:W-:Y:S05]  /*0de0*/  BSYNC.RECONVERGENT B0 ;  /* 0x0000000000007941 */ /* 0x000fea0003800200 */
.L_x_71:
[----:B------:R-:W-:Y:S04]  /*0df0*/  BSSY.RECONVERGENT B0, `(.L_x_73) ;  /* 0x000001f000007945 */ /* 0x000fe80003800200 */
[----:B------:R-:W-:Y:S05]  /*0e00*/  @P1 BRA `(.L_x_74) ;  /* 0x0000000000541947 */ /* 0x000fea0003800000 */
[----:B------:R-:W1:Y:S01]  /*0e10*/  I2F.U32.RP R10, R7 ;  /* 0x00000007000a7306 */ /* 0x000e620000209000 */
[----:B------:R-:W-:-:S07]  /*0e20*/  ISETP.NE.U32.AND P2, PT, R7, RZ, PT ;  /* 0x000000ff0700720c */ /* 0x000fce0003f45070 */
[----:B-1----:R-:W0:Y:S02]  /*0e30*/  MUFU.RCP R10, R10 ;  /* 0x0000000a000a7308 */ /* 0x002e240000001000 */
        /* <DEDUP_REMOVED lines=10> */
[----:B------:R-:W-:Y:S01]  /*0ee0*/  @P0 IADD3 R6, PT, PT, R6, -R7, RZ ;  /* 0x8000000706060210 */ /* 0x000fe20007ffe0ff */
[----:B------:R-:W-:-:S03]  /*0ef0*/  @P0 VIADD R5, R5, 0x1 ;  /* 0x0000000105050836 */ /* 0x000fc60000000000 */
[----:B------:R-:W-:-:S13]  /*0f00*/  ISETP.GE.U32.AND P1, PT, R6, R7, PT ;  /* 0x000000070600720c */ /* 0x000fda0003f26070 */
[----:B------:R-:W-:Y:S01]  /*0f10*/  @P1 VIADD R5, R5, 0x1 ;  /* 0x0000000105051836 */ /* 0x000fe20000000000 */
[----:B------:R-:W-:-:S05]  /*0f20*/  @!P2 LOP3.LUT R5, RZ, R7, RZ, 0x33, !PT ;  /* 0x00000007ff05a212 */ /* 0x000fca00078e33ff */
[----:B------:R-:W-:-:S04]  /*0f30*/  IMAD.MOV R12, RZ, RZ, -R5 ;  /* 0x000000ffff0c7224 */ /* 0x000fc800078e0a05 */
[----:B------:R-:W-:Y:S01]  /*0f40*/  IMAD R12, R7, R12, R4 ;  /* 0x0000000c070c7224 */ /* 0x000fe200078e0204 */
[----:B------:R-:W-:Y:S06]  /*0f50*/  BRA `(.L_x_75) ;  /* 0x0000000000207947 */ /* 0x000fec0003800000 */
.L_x_74:
[----:B0-----:R-:W-:Y:S01]  /*0f60*/  IMAD.MOV.U32 R9, RZ, RZ, R5 ;  /* 0x000000ffff097224 */ /* 0x001fe200078e0005 */
[----:B------:R-:W-:Y:S01]  /*0f70*/  MOV R10, 0xfa0 ;  /* 0x00000fa0000a7802 */ /* 0x000fe20000000f00 */
[----:B------:R-:W-:-:S07]  /*0f80*/  IMAD.MOV.U32 R8, RZ, RZ, R4 ;  /* 0x000000ffff087224 */ /* 0x000fce00078e0004 */
[----:B------:R-:W-:Y:S05]  /*0f90*/  CALL.REL.NOINC `($__internal_3_$__cuda_sm20_div_u64) ;  /* 0x00000000009c7944 */ /* 0x000fea0003c00000 */
[----:B------:R-:W-:Y:S01]  /*0fa0*/  IADD3 R12, PT, PT, -R6, RZ, RZ ;  /* 0x000000ff060c7210 */ /* 0x000fe20007ffe1ff */
[----:B------:R-:W-:Y:S02]  /*0fb0*/  IMAD.U32 R7, RZ, RZ, UR18 ;  /* 0x00000012ff077e24 */ /* 0x000fe4000f8e00ff */
[----:B------:R-:W-:Y:S02]  /*0fc0*/  IMAD.MOV.U32 R5, RZ, RZ, R6 ;  /* 0x000000ffff057224 */ /* 0x000fe400078e0006 */
[----:B------:R-:W-:-:S07]  /*0fd0*/  IMAD R12, R12, R7, R4 ;  /* 0x000000070c0c7224 */ /* 0x000fce00078e0204 */
.L_x_75:
[----:B------:R-:W-:Y:S05]  /*0fe0*/  BSYNC.RECONVERGENT B0 ;  /* 0x0000000000007941 */ /* 0x000fea0003800200 */
.L_x_73:
[----:B------:R-:W2:Y:S01]  /*0ff0*/  LDG.E.64 R8, desc[UR10][R2.64] ;  /* 0x0000000a02087981 */ /* 0x000ea2000c1e1b00 */
[----:B------:R-:W-:Y:S01]  /*1000*/  UMOV UR6, 0x1 ;  /* 0x0000000100067882 */ /* 0x000fe20000000000 */
[----:B------:R-:W-:Y:S01]  /*1010*/  ISETP.GE.U32.AND P0, PT, R12, R7, PT ;  /* 0x000000070c00720c */ /* 0x000fe20003f06070 */
[----:B------:R-:W-:Y:S01]  /*1020*/  USHF.L.U32 UR7, UR6, UR13, URZ ;  /* 0x0000000d06077299 */ /* 0x000fe200080006ff */
[----:B------:R-:W-:Y:S01]  /*1030*/  ISETP.GE.U32.AND P1, PT, R5, UR16, PT ;  /* 0x0000001005007c0c */ /* 0x000fe2000bf26070 */
[----:B------:R-:W-:Y:S01]  /*1040*/  USHF.L.U64.HI UR6, UR6, UR13, URZ ;  /* 0x0000000d06067299 */ /* 0x000fe200080102ff */
[----:B------:R-:W-:Y:S01]  /*1050*/  ISETP.GE.U32.AND.EX P0, PT, RZ, UR14, PT, P0 ;  /* 0x0000000eff007c0c */ /* 0x000fe2000bf06100 */
[----:B------:R-:W-:Y:S03]  /*1060*/  BSSY.RECONVERGENT B0, `(.L_x_76) ;  /* 0x0000016000007945 */ /* 0x000fe60003800200 */
[----:B------:R-:W-:-:S02]  /*1070*/  ISETP.GE.U32.OR.EX P0, PT, RZ, UR17, P0, P1 ;  /* 0x00000011ff007c0c */ /* 0x000fc40008706510 */
        /* <DEDUP_REMOVED lines=20> */
.L_x_77:
[----:B------:R-:W-:Y:S05]  /*11c0*/  BSYNC.RECONVERGENT B0 ;  /* 0x0000000000007941 */ /* 0x000fea0003800200 */
.L_x_76:
[----:B------:R-:W-:-:S04]  /*11d0*/  UIADD3 UR13, UP0, UPT, UR13, 0x4, URZ ;  /* 0x000000040d0d7890 */ /* 0x000fc8000ff1e0ff */
[----:B------:R-:W-:Y:S01]  /*11e0*/  UIADD3.X UR5, UPT, UPT, URZ, UR5, URZ, UP0, !UPT ;  /* 0x00000005ff057290 */ /* 0x000fe200087fe4ff */
[----:B------:R-:W-:Y:S11]  /*11f0*/  BRA.U UP1, `(.L_x_78) ;  /* 0xffffffed01d07547 */ /* 0x000ff6000b83ffff */
[----:B------:R-:W-:Y:S05]  /*1200*/  EXIT ;  /* 0x000000000000794d */ /* 0x000fea0003800000 */
        .weak           $__internal_3_$__cuda_sm20_div_u64
        .type           $__internal_3_$__cuda_sm20_div_u64,@function
        .size           $__internal_3_$__cuda_sm20_div_u64,(.L_x_149 - $__internal_3_$__cuda_sm20_div_u64)
$__internal_3_$__cuda_sm20_div_u64:
[----:B------:R-:W-:Y:S01]  /*1210*/  UMOV UR6, UR8 ;  /* 0x0000000800067c82 */ /* 0x000fe20008000000 */
[----:B------:R-:W-:Y:S02]  /*1220*/  UMOV UR7, UR9 ;  /* 0x0000000900077c82 */ /* 0x000fe40008000000 */
        /* <DEDUP_REMOVED lines=9> */
[----:B------:R-:W-:Y:S01]  /*12c0*/  IMAD.X R17, RZ, RZ, ~R13, P0 ;  /* 0x000000ffff117224 */ /* 0x000fe200000e0e0d */
[----:B------:R-:W-:-:S03]  /*12d0*/  MOV R13, R6 ;  /* 0x00000006000d7202 */ /* 0x000fc60000000f00 */
        /* <DEDUP_REMOVED lines=28> */
[----:B------:R-:W-:-:S03]  /*14a0*/  IMAD.WIDE.U32 R6, R13, UR8, RZ ;  /* 0x000000080d067c25 */ /* 0x000fc6000f8e00ff */
[----:B------:R-:W-:Y:S01]  /*14b0*/  IADD3.X R11, PT, PT, RZ, R11, RZ, P1, !PT ;  /* 0x0000000bff0b7210 */ /* 0x000fe20000ffe4ff */
[C---:B------:R-:W-:Y:S01]  /*14c0*/  IMAD R12, R13.reuse, UR9, R7 ;  /* 0x000000090d0c7c24 */ /* 0x040fe2000f8e0207 */
[----:B------:R-:W-:Y:S01]  /*14d0*/  IADD3 R14, P1, PT, -R6, R8, RZ ;  /* 0x00000008060e7210 */ /* 0x000fe20007f3e1ff */
[----:B------:R-:W-:Y:S02]  /*14e0*/  VIADD R6, R13, 0x1 ;  /* 0x000000010d067836 */ /* 0x000fe40000000000 */
[----:B------:R-:W-:Y:S01]  /*14f0*/  IMAD R12, R11, UR8, R12 ;  /* 0x000000080b0c7c24 */ /* 0x000fe2000f8e020c */
[C---:B------:R-:W-:Y:S01]  /*1500*/  ISETP.GE.U32.AND P0, PT, R14.reuse, UR8, PT ;  /* 0x000000080e007c0c */ /* 0x040fe2000bf06070 */
[----:B------:R-:W-:Y:S02]  /*1510*/  IMAD.MOV.U32 R11, RZ, RZ, 0x0 ;  /* 0x00000000ff0b7424 */ /* 0x000fe400078e00ff */
        /* <DEDUP_REMOVED lines=12> */
[----:B------:R-:W-:-:S04]  /*15e0*/  SEL R6, R6, R13, P0 ;  /* 0x0000000d06067207 */ /* 0x000fc80000000000 */
[----:B------:R-:W-:Y:S01]  /*15f0*/  SEL R6, R6, 0xffffffff, P1 ;  /* 0xffffffff06067807 */ /* 0x000fe20000800000 */
[----:B------:R-:W-:Y:S06]  /*1600*/  RET.REL.NODEC R10 `(partialDbResults) ;  /* 0xffffffe80a7c7950 */ /* 0x000fec0003c3ffff */
.L_x_79:
        /* <DEDUP_REMOVED lines=15> */
.L_x_149:


//--------------------- .text.openResultsWithIndexMapping --------------------------
	.section	.text.openResultsWithIndexMapping,"ax",@progbits
	.align	128
        .global         openResultsWithIndexMapping
        .type           openResultsWithIndexMapping,@function
        .size           openResultsWithIndexMapping,(.L_x_150 - openResultsWithIndexMapping)
        .other          openResultsWithIndexMapping,@"STO_CUDA_ENTRY STV_DEFAULT"
openResultsWithIndexMapping:
.text.openResultsWithIndexMapping:
        /* <DEDUP_REMOVED lines=10> */
[C---:B------:R-:W-:Y:S01]  /*00a0*/  IMAD.SHL.U32 R6, R0.reuse, 0x8, RZ ;  /* 0x0000000800067824 */ /* 0x040fe200078e00ff */
[----:B------:R-:W-:Y:S01]  /*00b0*/  SHF.R.U32.HI R7, RZ, 0x1d, R0 ;  /* 0x0000001dff077819 */ /* 0x000fe20000011600 */
[----:B------:R-:W1:Y:S01]  /*00c0*/  LDC.64 R8, c[0x0][0x398] ;  /* 0x0000e600ff087b82 */ /* 0x000e620000000a00 */
[----:B------:R-:W2:Y:S01]  /*00d0*/  LDCU.64 UR8, c[0x0][0x390] ;  /* 0x00007200ff0877ac */ /* 0x000ea20008000a00 */
[----:B------:R-:W3:Y:S01]  /*00e0*/  LDCU.64 UR10, c[0x0][0x358] ;  /* 0x00006b00ff0a77ac */ /* 0x000ee20008000a00 */
[----:B------:R-:W4:Y:S01]  /*00f0*/  LDCU.128 UR28, c[0x0][0x430] ;  /* 0x00008600ff1c77ac */ /* 0x000f220008000c00 */
[----:B------:R-:W-:Y:S01]  /*0100*/  IMAD.SHL.U32 R10, R0, 0x80, RZ ;  /* 0x00000080000a7824 */ /* 0x000fe200078e00ff */
[----:B------:R-:W1:Y:S01]  /*0110*/  LDCU UR46, c[0x0][0x3a0] ;  /* 0x00007400ff2e77ac */ /* 0x000e620008000800 */
[C---:B0-----:R-:W-:Y:S02]  /*0120*/  IADD3 R2, P0, PT, R6.reuse, UR4, RZ ;  /* 0x0000000406027c10 */ /* 0x041fe4000ff1e0ff */
[C---:B------:R-:W-:Y:S01]  /*0130*/  IADD3 R4, P1, PT, R6.reuse, UR6, RZ ;  /* 0x0000000606047c10 */ /* 0x040fe2000ff3e0ff */
[----:B------:R-:W0:Y:S01]  /*0140*/  LDCU UR32, c[0x0][0x3a4] ;  /* 0x00007480ff2077ac */ /* 0x000e220008000800 */
[----:B--2---:R-:W-:-:S02]  /*0150*/  IADD3 R6, P2, PT, R6, UR8, RZ ;  /* 0x0000000806067c10 */ /* 0x004fc4000ff5e0ff */
[C---:B------:R-:W-:Y:S01]  /*0160*/  IADD3.X R3, PT, PT, R7.reuse, UR5, RZ, P0, !PT ;  /* 0x0000000507037c10 */ /* 0x040fe200087fe4ff */
[----:B------:R-:W2:Y:S01]  /*0170*/  LDCU UR33, c[0x0][0x3c0] ;  /* 0x00007800ff2177ac */ /* 0x000ea20008000800 */
[C---:B------:R-:W-:Y:S02]  /*0180*/  IADD3.X R5, PT, PT, R7.reuse, UR7, RZ, P1, !PT ;  /* 0x0000000707057c10 */ /* 0x040fe40008ffe4ff */
[----:B------:R-:W-:Y:S01]  /*0190*/  IADD3.X R7, PT, PT, R7, UR9, RZ, P2, !PT ;  /* 0x0000000907077c10 */ /* 0x000fe200097fe4ff */
[----:B------:R-:W5:Y:S01]  /*01a0*/  LDCU.128 UR4, c[0x0][0x420] ;  /* 0x00008400ff0477ac */ /* 0x000f620008000c00 */
[----:B---3--:R-:W3:Y:S01]  /*01b0*/  LDG.E.64 R2, desc[UR10][R2.64] ;  /* 0x0000000a02027981 */ /* 0x008ee2000c1e1b00 */
[----:B------:R-:W0:Y:S03]  /*01c0*/  LDCU.64 UR8, c[0x0][0x3a8] ;  /* 0x00007500ff0877ac */ /* 0x000e260008000a00 */
[----:B------:R-:W3:Y:S01]  /*01d0*/  LDG.E.64 R4, desc[UR10][R4.64] ;  /* 0x0000000a04047981 */ /* 0x000ee2000c1e1b00 */
[----:B------:R-:W0:Y:S03]  /*01e0*/  LDCU.64 UR44, c[0x0][0x3a8] ;  /* 0x00007500ff2c77ac */ /* 0x000e260008000a00 */
[----:B------:R-:W3:Y:S01]  /*01f0*/  LDG.E.64 R6, desc[UR10][R6.64] ;  /* 0x0000000a06067981 */ /* 0x000ee2000c1e1b00 */
[----:B------:R-:W-:-:S02]  /*0200*/  LOP3.LUT R16, R10, 0x2, RZ, 0xfc, !PT ;  /* 0x000000020a107812 */ /* 0x000fc400078efcff */
[----:B------:R-:W-:Y:S01]  /*0210*/  SHF.R.U32.HI R17, RZ, 0x19, R0 ;  /* 0x00000019ff117819 */ /* 0x000fe20000011600 */
[----:B------:R-:W1:Y:S01]  /*0220*/  LDCU.64 UR34, c[0x0][0x3b8] ;  /* 0x00007700ff2277ac */ /* 0x000e620008000a00 */
[C---:B----4-:R-:W-:Y:S02]  /*0230*/  IADD3 R10, P0, PT, R16.reuse, UR30, RZ ;  /* 0x0000001e100a7c10 */ /* 0x050fe4000ff1e0ff */
[C---:B------:R-:W-:Y:S01]  /*0240*/  IADD3 R14, P2, PT, R16.reuse, UR28, RZ ;  /* 0x0000001c100e7c10 */ /* 0x040fe2000ff5e0ff */
[----:B------:R-:W4:Y:S01]  /*0250*/  LDCU.64 UR36, c[0x0][0x3c8] ;  /* 0x00007900ff2477ac */ /* 0x000f220008000a00 */
[C---:B-----5:R-:W-:Y:S02]  /*0260*/  IADD3 R12, P1, PT, R16.reuse, UR4, RZ ;  /* 0x00000004100c7c10 */ /* 0x060fe4000ff3e0ff */
[----:B------:R-:W-:Y:S01]  /*0270*/  IADD3 R16, P3, PT, R16, UR6, RZ ;  /* 0x0000000610107c10 */ /* 0x000fe2000ff7e0ff */
[----:B------:R-:W1:Y:S01]  /*0280*/  LDCU.64 UR38, c[0x0][0x3d8] ;  /* 0x00007b00ff2677ac */ /* 0x000e620008000a00 */
[----:B------:R-:W-:-:S02]  /*0290*/  IADD3.X R11, PT, PT, R17, UR31, RZ, P0, !PT ;  /* 0x0000001f110b7c10 */ /* 0x000fc400087fe4ff */
[C---:B------:R-:W-:Y:S01]  /*02a0*/  IADD3.X R15, PT, PT, R17.reuse, UR29, RZ, P2, !PT ;  /* 0x0000001d110f7c10 */ /* 0x040fe200097fe4ff */
[----:B0-----:R-:W-:Y:S01]  /*02b0*/  USHF.L.U64.HI UR9, UR8, 0x8, UR9 ;  /* 0x0000000808097899 */ /* 0x001fe20008010209 */
[C---:B------:R-:W-:Y:S01]  /*02c0*/  IADD3.X R13, PT, PT, R17.reuse, UR5, RZ, P1, !PT ;  /* 0x00000005110d7c10 */ /* 0x040fe20008ffe4ff */
[----:B------:R-:W0:Y:S01]  /*02d0*/  LDCU.64 UR40, c[0x0][0x440] ;  /* 0x00008800ff2877ac */ /* 0x000e220008000a00 */
[----:B------:R-:W-:Y:S01]  /*02e0*/  IADD3.X R17, PT, PT, R17, UR7, RZ, P3, !PT ;  /* 0x0000000711117c10 */ /* 0x000fe20009ffe4ff */
[----:B------:R-:W0:Y:S01]  /*02f0*/  LDCU.64 UR42, c[0x0][0x418] ;  /* 0x00008300ff2a77ac */ /* 0x000e220008000a00 */
[----:B------:R-:W0:Y:S01]  /*0300*/  LDCU.128 UR24, c[0x0][0x3e0] ;  /* 0x00007c00ff1877ac */ /* 0x000e220008000c00 */
[----:B------:R-:W0:Y:S01]  /*0310*/  LDCU.128 UR20, c[0x0][0x450] ;  /* 0x00008a00ff1477ac */ /* 0x000e220008000c00 */
[----:B------:R-:W0:Y:S01]  /*0320*/  LDCU.128 UR16, c[0x0][0x3f0] ;  /* 0x00007e00ff1077ac */ /* 0x000e220008000c00 */
[----:B------:R-:W0:Y:S01]  /*0330*/  LDCU.128 UR12, c[0x0][0x400] ;  /* 0x00008000ff0c77ac */ /* 0x000e220008000c00 */
[----:B------:R-:W-:Y:S01]  /*0340*/  USHF.L.U32 UR8, UR8, 0x8, URZ ;  /* 0x0000000808087899 */ /* 0x000fe200080006ff */
[----:B------:R-:W-:Y:S01]  /*0350*/  UMOV UR4, URZ ;  /* 0x000000ff00047c82 */ /* 0x000fe20008000000 */
[----:B------:R-:W-:Y:S01]  /*0360*/  UMOV UR29, 0x1 ;  /* 0x00000001001d7882 */ /* 0x000fe20000000000 */
[----:B------:R-:W-:Y:S01]  /*0370*/  UMOV UR5, URZ ;  /* 0x000000ff00057c82 */ /* 0x000fe20008000000 */
[----:B---3--:R-:W-:-:S02]  /*0380*/  LOP3.LUT R2, R6, R4, R2, 0x96, !PT ;  /* 0x0000000406027212 */ /* 0x008fc400078e9602 */
[----:B012-4-:R-:W-:-:S07]  /*0390*/  LOP3.LUT R3, R7, R5, R3, 0x96, !PT ;  /* 0x0000000507037212 */ /* 0x017fce00078e9603 */
.L_x_98:
[----:B0-----:R-:W-:Y:S01]  /*03a0*/  LEA R6, P0, R0, UR29, 0x6 ;  /* 0x0000001d00067c11 */ /* 0x001fe2000f8030ff */
[----:B------:R-:W0:Y:S01]  /*03b0*/  LDCU.64 UR6, c[0x0][0x3a0] ;  /* 0x00007400ff0677ac */ /* 0x000e220008000a00 */
[----:B------:R-:W-:Y:S02]  /*03c0*/  BSSY.RECONVERGENT B0, `(.L_x_80) ;  /* 0x0000022000007945 */ /* 0x000fe40003800200 */
[----:B------:R-:W-:Y:S02]  /*03d0*/  IADD3 R6, P1, PT, R6, -0x1, RZ ;  /* 0xffffffff06067810 */ /* 0x000fe40007f3e0ff */
[----:B------:R-:W-:-:S04]  /*03e0*/  LEA.HI.X R4, R0, UR5, RZ, 0x6, P0 ;  /* 0x0000000500047c11 */ /* 0x000fc800080f34ff */
[----:B------:R-:W-:-:S04]  /*03f0*/  IADD3.X R5, PT, PT, R4, -0x1, RZ, P1, !PT ;  /* 0xffffffff04057810 */ /* 0x000fc80000ffe4ff */
[----:B------:R-:W-:-:S04]  /*0400*/  LOP3.LUT R7, R5, UR32, RZ, 0xfc, !PT ;  /* 0x0000002005077c12 */ /* 0x000fc8000f8efcff */
[----:B------:R-:W-:-:S13]  /*0410*/  ISETP.NE.U32.AND P0, PT, R7, RZ, PT ;  /* 0x000000ff0700720c */ /* 0x000fda0003f05070 */
[----:B0-----:R-:W-:Y:S05]  /*0420*/  @P0 BRA `(.L_x_81) ;  /* 0x0000000000580947 */ /* 0x001fea0003800000 */
[----:B------:R-:W-:-:S04]  /*0430*/  IMAD.U32 R5, RZ, RZ, UR46 ;  /* 0x0000002eff057e24 */ /* 0x000fc8000f8e00ff */
[----:B------:R-:W0:Y:S01]  /*0440*/  I2F.U32.RP R7, R5 ;  /* 0x0000000500077306 */ /* 0x000e220000209000 */
[----:B------:R-:W-:-:S07]  /*0450*/  ISETP.NE.U32.AND P2, PT, R5, RZ, PT ;  /* 0x000000ff0500720c */ /* 0x000fce0003f45070 */
[----:B0-----:R-:W0:Y:S02]  /*0460*/  MUFU.RCP R7, R7 ;  /* 0x0000000700077308 */ /* 0x001e240000001000 */
[----:B0-----:R-:W-:-:S06]  /*0470*/  VIADD R18, R7, 0xffffffe ;  /* 0x0ffffffe07127836 */ /* 0x001fcc0000000000 */
[----:B------:R0:W1:Y:S02]  /*0480*/  F2I.FTZ.U32.TRUNC.NTZ R19, R18 ;  /* 0x0000001200137305 */ /* 0x000064000021f000 */
[----:B0-----:R-:W-:Y:S02]  /*0490*/  IMAD.MOV.U32 R18, RZ, RZ, RZ ;  /* 0x000000ffff127224 */ /* 0x001fe400078e00ff */
[----:B-1----:R-:W-:-:S04]  /*04a0*/  IMAD R20, R19, R5, RZ ;  /* 0x0000000513147224 */ /* 0x002fc800078e02ff */
        /* <DEDUP_REMOVED lines=14> */
.L_x_81:
[----:B------:R-:W-:-:S07]  /*0590*/  MOV R18, 0x5b0 ;  /* 0x000005b000127802 */ /* 0x000fce0000000f00 */
[----:B------:R-:W-:Y:S05]  /*05a0*/  CALL.REL.NOINC `($__internal_4_$__cuda_sm20_div_u64) ;  /* 0x0000001000447944 */ /* 0x000fea0003c00000 */
[----:B------:R-:W-:Y:S02]  /*05b0*/  IMAD.MOV R18, RZ, RZ, -R24 ;  /* 0x000000ffff127224 */ /* 0x000fe400078e0a18 */
[----:B------:R-:W-:-:S04]  /*05c0*/  IMAD.U32 R5, RZ, RZ, UR46 ;  /* 0x0000002eff057e24 */ /* 0x000fc8000f8e00ff */
[----:B------:R-:W-:-:S07]  /*05d0*/  IMAD R18, R18, R5, R6 ;  /* 0x0000000512127224 */ /* 0x000fce00078e0206 */
.L_x_82:
[----:B------:R-:W-:Y:S05]  /*05e0*/  BSYNC.RECONVERGENT B0 ;  /* 0x0000000000007941 */ /* 0x000fea0003800200 */
.L_x_80:
[----:B------:R-:W-:Y:S01]  /*05f0*/  UIADD3 UR28, UPT, UPT, UR29, -0x1, URZ ;  /* 0xffffffff1d1c7890 */ /* 0x000fe2000fffe0ff */
[----:B------:R-:W-:Y:S01]  /*0600*/  IMAD.MOV.U32 R20, RZ, RZ, 0x1 ;  /* 0x00000001ff147424 */ /* 0x000fe200078e00ff */
[----:B------:R-:W-:Y:S01]  /*0610*/  ISETP.GE.U32.AND P0, PT, R18, UR34, PT ;  /* 0x0000002212007c0c */ /* 0x000fe2000bf06070 */
[----:B------:R-:W-:Y:S01]  /*0620*/  BSSY.RECONVERGENT B0, `(.L_x_83) ;  /* 0x000006b000007945 */ /* 0x000fe20003800200 */
[----:B------:R-:W-:Y:S02]  /*0630*/  ISETP.GE.U32.AND P1, PT, R24, UR44, PT ;  /* 0x0000002c18007c0c */ /* 0x000fe4000bf26070 */
[----:B------:R-:W-:Y:S02]  /*0640*/  SHF.L.U32 R7, R20, UR28, RZ ;  /* 0x0000001c14077c19 */ /* 0x000fe400080006ff */
[----:B------:R-:W-:Y:S02]  /*0650*/  ISETP.GE.U32.AND.EX P0, PT, RZ, UR35, PT, P0 ;  /* 0x00000023ff007c0c */ /* 0x000fe4000bf06100 */
[----:B------:R-:W-:-:S02]  /*0660*/  LOP3.LUT P2, RZ, R7, R2, RZ, 0xc0, !PT ;  /* 0x0000000207ff7212 */ /* 0x000fc4000784c0ff */
[----:B------:R-:W-:Y:S02]  /*0670*/  SHF.L.U64.HI R6, R20, UR28, RZ ;  /* 0x0000001c14067c19 */ /* 0x000fe400080102ff */
[----:B------:R-:W-:Y:S02]  /*0680*/  ISETP.GE.U32.OR.EX P0, PT, RZ, UR45, P0, P1 ;  /* 0x0000002dff007c0c */ /* 0x000fe40008706510 */
[----:B------:R-:W-:-:S04]  /*0690*/  LOP3.LUT P1, RZ, R6, R3, RZ, 0xc0, P2 ;  /* 0x0000000306ff7212 */ /* 0x000fc8000102c0ff */
[----:B------:R-:W-:-:S13]  /*06a0*/  PLOP3.LUT P0, PT, P0, P1, PT, 0xf2, 0x2f ;  /* 0x00000000002f781c */ /* 0x000fda0000703e72 */
[----:B------:R-:W-:Y:S05]  /*06b0*/  @P0 BRA `(.L_x_84) ;  /* 0x0000000400840947 */ /* 0x000fea0003800000 */
[----:B------:R-:W0:Y:S01]  /*06c0*/  S2R R21, SR_LANEID ;  /* 0x0000000000157919 */ /* 0x000e220000000000 */
[----:B------:R-:W-:Y:S01]  /*06d0*/  VOTEU.ANY UR28, UPT, PT ;  /* 0x00000000001c7886 */ /* 0x000fe200038e0100 */
[----:B------:R-:W1:Y:S01]  /*06e0*/  LDC.64 R6, c[0x0][0x3d0] ;  /* 0x0000f400ff067b82 */ /* 0x000e620000000a00 */
[----:B------:R-:W0:Y:S01]  /*06f0*/  FLO.U32 R26, UR28 ;  /* 0x0000001c001a7d00 */ /* 0x000e2200080e0000 */
[----:B------:R-:W-:-:S04]  /*0700*/  LEA R22, P1, R18, UR36, 0x2 ;  /* 0x0000002412167c11 */ /* 0x000fc8000f8210ff */
[----:B------:R-:W-:-:S03]  /*0710*/  LEA.HI.X R23, R18, UR37, RZ, 0x2, P1 ;  /* 0x0000002512177c11 */ /* 0x000fc600088f14ff */
[----:B------:R-:W1:Y:S02]  /*0720*/  POPC R19, UR28 ;  /* 0x0000001c00137d09 */ /* 0x000e640008000000 */
[----:B------:R2:W5:Y:S01]  /*0730*/  LDG.E R22, desc[UR10][R22.64] ;  /* 0x0000000a16167981 */ /* 0x000562000c1e1900 */
[----:B0-----:R-:W-:-:S13]  /*0740*/  ISETP.EQ.U32.AND P0, PT, R26, R21, PT ;  /* 0x000000151a00720c */ /* 0x001fda0003f02070 */
[----:B-1----:R-:W3:Y:S01]  /*0750*/  @P0 ATOMG.E.ADD.STRONG.GPU PT, R7, desc[UR10][R6.64], R19 ;  /* 0x80000013060709a8 */ /* 0x002ee200081ef10a */
[----:B------:R-:W0:Y:S01]  /*0760*/  S2R R25, SR_LTMASK ;  /* 0x0000000000197919 */ /* 0x000e220000003900 */
[----:B------:R-:W-:Y:S01]  /*0770*/  IMAD.U32 R28, RZ, RZ, UR9 ;  /* 0x00000009ff1c7e24 */ /* 0x000fe2000f8e00ff */
[----:B0-----:R-:W-:-:S06]  /*0780*/  LOP3.LUT R27, R25, UR28, RZ, 0xc0, !PT ;  /* 0x0000001c191b7c12 */ /* 0x001fcc000f8ec0ff */
[----:B------:R-:W0:Y:S01]  /*0790*/  POPC R27, R27 ;  /* 0x0000001b001b7309 */ /* 0x000e220000000000 */
[----:B------:R-:W-:Y:S01]  /*07a0*/  BSSY.RECONVERGENT B1, `(.L_x_85) ;  /* 0x0000017000017945 */ /* 0x000fe20003800200 */
[----:B---3--:R-:W0:Y:S02]  /*07b0*/  SHFL.IDX PT, R18, R7, R26, 0x1f ;  /* 0x00001f1a07127589 */ /* 0x008e2400000e0000 */
[----:B0-----:R-:W-:-:S05]  /*07c0*/  IMAD.IADD R18, R18, 0x1, R27 ;  /* 0x0000000112127824 */ /* 0x001fca00078e021b */
[----:B------:R-:W-:-:S04]  /*07d0*/  ISETP.LT.U32.AND P0, PT, R18, UR8, PT ;  /* 0x0000000812007c0c */ /* 0x000fc8000bf01070 */
[----:B------:R-:W-:-:S13]  /*07e0*/  ISETP.GT.U32.AND.EX P0, PT, R28, RZ, PT, P0 ;  /* 0x000000ff1c00720c */ /* 0x000fda0003f04100 */
[----:B--2---:R-:W-:Y:S05]  /*07f0*/  @!P0 BRA `(.L_x_86) ;  /* 0x0000000000448947 */ /* 0x004fea0003800000 */
[----:B------:R-:W-:-:S04]  /*0800*/  IMAD.HI.U32 R7, R24, 0x8421085, RZ ;  /* 0x0842108518077827 */ /* 0x000fc800078e00ff */
[----:B------:R-:W-:Y:S02]  /*0810*/  IMAD.IADD R6, R24, 0x1, -R7 ;  /* 0x0000000118067824 */ /* 0x000fe400078e0a07 */
[----:B------:R-:W-:-:S03]  /*0820*/  IMAD.SHL.U32 R19, R18, 0x4, RZ ;  /* 0x0000000412137824 */ /* 0x000fc600078e00ff */
[----:B------:R-:W-:Y:S02]  /*0830*/  LEA.HI R6, R6, R7, RZ, 0x1f ;  /* 0x0000000706067211 */ /* 0x000fe400078ff8ff */
[----:B------:R-:W-:Y:S02]  /*0840*/  SHF.R.U32.HI R7, RZ, 0x1e, R18 ;  /* 0x0000001eff077819 */ /* 0x000fe40000011612 */
[----:B------:R-:W-:Y:S02]  /*0850*/  IADD3 R26, P0, PT, R19, UR38, RZ ;  /* 0x00000026131a7c10 */ /* 0x000fe4000ff1e0ff */
[----:B------:R-:W-:Y:S02]  /*0860*/  SHF.R.U32.HI R23, RZ, 0x4, R6 ;  /* 0x00000004ff177819 */ /* 0x000fe40000011606 */
[----:B------:R-:W-:Y:S02]  /*0870*/  IADD3.X R27, PT, PT, R7, UR39, RZ, P0, !PT ;  /* 0x00000027071b7c10 */ /* 0x000fe400087fe4ff */
[----:B------:R-:W-:Y:S01]  /*0880*/  IADD3 R6, P0, PT, R19, UR24, RZ ;  /* 0x0000001813067c10 */ /* 0x000fe2000ff1e0ff */
[----:B------:R-:W-:Y:S01]  /*0890*/  IMAD R28, R23, -0x1f, R24 ;  /* 0xffffffe1171c7824 */ /* 0x000fe200078e0218 */
[----:B------:R-:W-:Y:S01]  /*08a0*/  IADD3 R18, P1, PT, R18, UR26, RZ ;  /* 0x0000001a12127c10 */ /* 0x000fe2000ff3e0ff */
[----:B------:R0:W-:Y:S01]  /*08b0*/  STG.E desc[UR10][R26.64], R23 ;  /* 0x000000171a007986 */ /* 0x0001e2000c10190a */
[----:B------:R-:W-:Y:S01]  /*08c0*/  IADD3.X R7, PT, PT, R7, UR25, RZ, P0, !PT ;  /* 0x0000001907077c10 */ /* 0x000fe200087fe4ff */
[----:B------:R-:W-:-:S02]  /*08d0*/  VIADD R29, R28, 0xfffffff1 ;  /* 0xfffffff11c1d7836 */ /* 0x000fc40000000000 */
[----:B------:R-:W-:Y:S02]  /*08e0*/  IMAD.X R19, RZ, RZ, UR27, P1 ;  /* 0x0000001bff137e24 */ /* 0x000fe400088e06ff */
[----:B-----5:R0:W-:Y:S04]  /*08f0*/  STG.E desc[UR10][R6.64], R22 ;  /* 0x0000001606007986 */ /* 0x0201e8000c10190a */
[----:B------:R0:W-:Y:S02]  /*0900*/  STG.E.U8 desc[UR10][R18.64], R29 ;  /* 0x0000001d12007986 */ /* 0x0001e4000c10110a */
.L_x_86:
[----:B------:R-:W-:Y:S05]  /*0910*/  BSYNC.RECONVERGENT B1 ;  /* 0x0000000000017941 */ /* 0x000fea0003800200 */
.L_x_85:
[----:B------:R-:W-:Y:S01]  /*0920*/  VOTEU.ANY UR28, UPT, PT ;  /* 0x00000000001c7886 */ /* 0x000fe200038e0100 */
[----:B0-----:R-:W0:Y:S01]  /*0930*/  LDC.64 R18, c[0x0][0x410] ;  /* 0x00010400ff127b82 */ /* 0x001e220000000a00 */
[----:B------:R-:W1:Y:S08]  /*0940*/  FLO.U32 R26, UR28 ;  /* 0x0000001c001a7d00 */ /* 0x000e7000080e0000 */
[----:B------:R-:W0:Y:S01]  /*0950*/  POPC R23, UR28 ;  /* 0x0000001c00177d09 */ /* 0x000e220008000000 */
[----:B-1----:R-:W-:-:S13]  /*0960*/  ISETP.EQ.U32.AND P0, PT, R26, R21, PT ;  /* 0x000000151a00720c */ /* 0x002fda0003f02070 */
[----:B0-----:R-:W2:Y:S01]  /*0970*/  @P0 ATOMG.E.ADD.STRONG.GPU PT, R19, desc[UR10][R18.64], R23 ;  /* 0x80000017121309a8 */ /* 0x001ea200081ef10a */
[----:B------:R-:W-:Y:S01]  /*0980*/  LOP3.LUT R25, R25, UR28, RZ, 0xc0, !PT ;  /* 0x0000001c19197c12 */ /* 0x000fe2000f8ec0ff */
[C---:B------:R-:W-:Y:S01]  /*0990*/  IMAD.HI.U32 R21, R24.reuse, 0x8421085, RZ ;  /* 0x0842108518157827 */ /* 0x040fe200078e00ff */
[----:B------:R-:W-:Y:S02]  /*09a0*/  BSSY.RECONVERGENT B1, `(.L_x_87) ;  /* 0x0000030000017945 */ /* 0x000fe40003800200 */
[----:B------:R-:W0:Y:S01]  /*09b0*/  POPC R6, R25 ;  /* 0x0000001900067309 */ /* 0x000e220000000000 */
[----:B------:R-:W-:-:S05]  /*09c0*/  IMAD.IADD R28, R24, 0x1, -R21 ;  /* 0x00000001181c7824 */ /* 0x000fca00078e0a15 */
[----:B------:R-:W-:-:S04]  /*09d0*/  LEA.HI R28, R28, R21, RZ, 0x1f ;  /* 0x000000151c1c7211 */ /* 0x000fc800078ff8ff */
[----:B------:R-:W-:Y:S01]  /*09e0*/  SHF.R.U32.HI R21, RZ, 0x4, R28 ;  /* 0x00000004ff157819 */ /* 0x000fe2000001161c */
[----:B--2---:R-:W0:Y:S02]  /*09f0*/  SHFL.IDX PT, R7, R19, R26, 0x1f ;  /* 0x00001f1a13077589 */ /* 0x004e2400000e0000 */
[----:B0-----:R-:W-:Y:S02]  /*0a00*/  IMAD.IADD R7, R7, 0x1, R6 ;  /* 0x0000000107077824 */ /* 0x001fe400078e0206 */
[----:B-----5:R-:W-:-:S03]  /*0a10*/  IMAD R6, R21, UR33, R22 ;  /* 0x0000002115067c24 */ /* 0x020fc6000f8e0216 */
[----:B------:R-:W-:Y:S02]  /*0a20*/  ISETP.GE.U32.AND P0, PT, R7, UR40, PT ;  /* 0x0000002807007c0c */ /* 0x000fe4000bf06070 */
[----:B------:R-:W-:Y:S02]  /*0a30*/  LOP3.LUT R21, R6, 0x3f, RZ, 0xc0, !PT ;  /* 0x0000003f06157812 */ /* 0x000fe400078ec0ff */
[----:B------:R-:W-:Y:S02]  /*0a40*/  ISETP.GE.U32.AND.EX P0, PT, RZ, UR41, PT, P0 ;  /* 0x00000029ff007c0c */ /* 0x000fe4000bf06100 */
[CC--:B------:R-:W-:Y:S02]  /*0a50*/  SHF.L.U64.HI R19, R20.reuse, R21.reuse, RZ ;  /* 0x0000001514137219 */ /* 0x0c0fe400000102ff */
[----:B------:R-:W-:Y:S02]  /*0a60*/  SHF.L.U32 R18, R20, R21, RZ ;  /* 0x0000001514127219 */ /* 0x000fe400000006ff */
[----:B------:R-:W-:-:S07]  /*0a70*/  SHF.R.U32.HI R6, RZ, 0x6, R6 ;  /* 0x00000006ff067819 */ /* 0x000fce0000011606 */
[----:B------:R-:W-:Y:S05]  /*0a80*/  @P0 BRA `(.L_x_88) ;  /* 0x0000000000840947 */ /* 0x000fea0003800000 */
[----:B------:R-:W0:Y:S01]  /*0a90*/  LDC.64 R20, c[0x0][0x448] ;  /* 0x00011200ff147b82 */ /* 0x000e220000000a00 */
[----:B------:R-:W-:Y:S02]  /*0aa0*/  IMAD.MOV.U32 R23, RZ, RZ, RZ ;  /* 0x000000ffff177224 */ /* 0x000fe400078e00ff */
[C---:B0-----:R-:W-:Y:S02]  /*0ab0*/  IMAD R26, R20.reuse, UR23, RZ ;  /* 0x00000017141a7c24 */ /* 0x041fe4000f8e02ff */
[----:B------:R-:W-:-:S04]  /*0ac0*/  IMAD.WIDE.U32 R22, R20, UR22, R22 ;  /* 0x0000001614167c25 */ /* 0x000fc8000f8e0016 */
[----:B------:R-:W-:-:S04]  /*0ad0*/  IMAD R21, R21, UR22, R26 ;  /* 0x0000001615157c24 */ /* 0x000fc8000f8e021a */
[----:B------:R-:W-:Y:S02]  /*0ae0*/  IMAD.IADD R20, R23, 0x1, R21 ;  /* 0x0000000117147824 */ /* 0x000fe400078e0215 */
[----:B------:R-:W-:Y:S02]  /*0af0*/  IMAD.MOV.U32 R21, RZ, RZ, RZ ;  /* 0x000000ffff157224 */ /* 0x000fe400078e00ff */
[----:B------:R-:W-:Y:S02]  /*0b00*/  IMAD R23, R20, UR20, RZ ;  /* 0x0000001414177c24 */ /* 0x000fe4000f8e02ff */
[----:B------:R-:W-:Y:S02]  /*0b10*/  IMAD.MOV.U32 R20, RZ, RZ, R24 ;  /* 0x000000ffff147224 */ /* 0x000fe400078e0018 */
[C---:B------:R-:W-:Y:S02]  /*0b20*/  IMAD R25, R22.reuse, UR21, R23 ;  /* 0x0000001516197c24 */ /* 0x040fe4000f8e0217 */
[----:B------:R-:W-:Y:S01]  /*0b30*/  IMAD.WIDE.U32 R20, R22, UR20, R20 ;  /* 0x0000001416147c25 */ /* 0x000fe2000f8e0014 */
[----:B------:R-:W-:-:S03]  /*0b40*/  LEA R22, P0, R7, UR42, 0x3 ;  /* 0x0000002a07167c11 */ /* 0x000fc6000f8018ff */
[----:B------:R-:W-:Y:S01]  /*0b50*/  IMAD.IADD R21, R21, 0x1, R25 ;  /* 0x0000000115157824 */ /* 0x000fe200078e0219 */
[----:B------:R-:W-:-:S05]  /*0b60*/  LEA.HI.X R23, R7, UR43, RZ, 0x3, P0 ;  /* 0x0000002b07177c11 */ /* 0x000fca00080f1cff */
[----:B------:R0:W-:Y:S04]  /*0b70*/  STG.E.64 desc[UR10][R22.64], R20 ;  /* 0x0000001416007986 */ /* 0x0001e8000c101b0a */
[----:B0-----:R-:W2:Y:S01]  /*0b80*/  LDG.E.U16 R23, desc[UR10][R12.64+-0x2] ;  /* 0xfffffe0a0c177981 */ /* 0x001ea2000c1e1500 */
[----:B------:R-:W-:Y:S01]  /*0b90*/  IMAD.SHL.U32 R28, R7, 0x2, RZ ;  /* 0x00000002071c7824 */ /* 0x000fe200078e00ff */
[----:B------:R-:W-:-:S04]  /*0ba0*/  SHF.R.U32.HI R7, RZ, 0x1f, R7 ;  /* 0x0000001fff077819 */ /* 0x000fc80000011607 */
[----:B------:R-:W-:-:S04]  /*0bb0*/  IADD3 R24, P0, PT, R28, UR16, RZ ;  /* 0x000000101c187c10 */ /* 0x000fc8000ff1e0ff */
[----:B------:R-:W-:-:S05]  /*0bc0*/  IADD3.X R25, PT, PT, R7, UR17, RZ, P0, !PT ;  /* 0x0000001107197c10 */ /* 0x000fca00087fe4ff */
[----:B--2---:R0:W-:Y:S04]  /*0bd0*/  STG.E.U16 desc[UR10][R24.64], R23 ;  /* 0x0000001718007986 */ /* 0x0041e8000c10150a */
[----:B0-----:R-:W2:Y:S01]  /*0be0*/  LDG.E.U16 R25, desc[UR10][R16.64+-0x2] ;  /* 0xfffffe0a10197981 */ /* 0x001ea2000c1e1500 */
[----:B------:R-:W-:-:S04]  /*0bf0*/  IADD3 R26, P0, PT, R28, UR18, RZ ;  /* 0x000000121c1a7c10 */ /* 0x000fc8000ff1e0ff */
[----:B------:R-:W-:Y:S02]  /*0c00*/  IADD3.X R27, PT, PT, R7, UR19, RZ, P0, !PT ;  /* 0x00000013071b7c10 */ /* 0x000fe400087fe4ff */
[----:B------:R-:W-:-:S03]  /*0c10*/  IADD3 R20, P0, PT, R28, UR12, RZ ;  /* 0x0000000c1c147c10 */ /* 0x000fc6000ff1e0ff */
[----:B--2---:R-:W-:Y:S04]  /*0c20*/  STG.E.U16 desc[UR10][R26.64], R25 ;  /* 0x000000191a007986 */ /* 0x004fe8000c10150a */
[----:B------:R-:W2:Y:S01]  /*0c30*/  LDG.E.U16 R22, desc[UR10][R14.64+-0x2] ;  /* 0xfffffe0a0e167981 */ /* 0x000ea2000c1e1500 */
[----:B------:R-:W-:Y:S02]  /*0c40*/  IADD3.X R21, PT, PT, R7, UR13, RZ, P0, !PT ;  /* 0x0000000d07157c10 */ /* 0x000fe400087fe4ff */
[----:B------:R-:W-:-:S03]  /*0c50*/  IADD3 R28, P0, PT, R28, UR14, RZ ;  /* 0x0000000e1c1c7c10 */ /* 0x000fc6000ff1e0ff */
[----:B--2---:R0:W-:Y:S04]  /*0c60*/  STG.E.U16 desc[UR10][R20.64], R22 ;  /* 0x0000001614007986 */ /* 0x0041e8000c10150a */
[----:B0-----:R-:W2:Y:S01]  /*0c70*/  LDG.E.U16 R21, desc[UR10][R10.64+-0x2] ;  /* 0xfffffe0a0a157981 */ /* 0x001ea2000c1e1500 */
[----:B------:R-:W-:-:S05]  /*0c80*/  IADD3.X R29, PT, PT, R7, UR15, RZ, P0, !PT ;  /* 0x0000000f071d7c10 */ /* 0x000fca00087fe4ff */
[----:B--2---:R0:W-:Y:S02]  /*0c90*/  STG.E.U16 desc[UR10][R28.64], R21 ;  /* 0x000000151c007986 */ /* 0x0041e4000c10150a */
.L_x_88:
[----:B------:R-:W-:Y:S05]  /*0ca0*/  BSYNC.RECONVERGENT B1 ;  /* 0x0000000000017941 */ /* 0x000fea0003800200 */
.L_x_87:
[----:B------:R-:W-:-:S05]  /*0cb0*/  IMAD.WIDE.U32 R6, R6, 0x8, R8 ;  /* 0x0000000806067825 */ /* 0x000fca00078e0008 */
[----:B------:R1:W-:Y:S02]  /*0cc0*/  REDG.E.OR.64.STRONG.GPU desc[UR10][R6.64], R18 ;  /* 0x000000120600798e */ /* 0x0003e4000f12e50a */
.L_x_84:
[----:B------:R-:W-:Y:S05]  /*0cd0*/  BSYNC.RECONVERGENT B0 ;  /* 0x0000000000007941 */ /* 0x000fea0003800200 */
.L_x_83:
[----:B-1----:R-:W-:Y:S01]  /*0ce0*/  LOP3.LUT R6, R4, UR32, RZ, 0xfc, !PT ;  /* 0x0000002004067c12 */ /* 0x002fe2000f8efcff */
[----:B------:R-:W-:Y:S03]  /*0cf0*/  BSSY.RECONVERGENT B0, `(.L_x_89) ;  /* 0x000001f000007945 */ /* 0x000fe60003800200 */
[----:B------:R-:W-:Y:S02]  /*0d00*/  ISETP.NE.U32.AND P0, PT, R6, RZ, PT ;  /* 0x000000ff0600720c */ /* 0x000fe40003f05070 */
[----:B------:R-:W-:-:S11]  /*0d10*/  LEA R6, R0, UR29, 0x6 ;  /* 0x0000001d00067c11 */ /* 0x000fd6000f8e30ff */
[----:B------:R-:W-:Y:S05]  /*0d20*/  @P0 BRA `(.L_x_90) ;  /* 0x0000000000540947 */ /* 0x000fea0003800000 */
[----:B------:R-:W1:Y:S01]  /*0d30*/  I2F.U32.RP R7, R5 ;  /* 0x0000000500077306 */ /* 0x000e620000209000 */
[----:B------:R-:W-:Y:S01]  /*0d40*/  IMAD.MOV.U32 R18, RZ, RZ, RZ ;  /* 0x000000ffff127224 */ /* 0x000fe200078e00ff */
[----:B------:R-:W-:-:S06]  /*0d50*/  ISETP.NE.U32.AND P2, PT, R5, RZ, PT ;  /* 0x000000ff0500720c */ /* 0x000fcc0003f45070 */
[----:B-1----:R-:W1:Y:S02]  /*0d60*/  MUFU.RCP R7, R7 ;  /* 0x0000000700077308 */ /* 0x002e640000001000 */
[----:B-1----:R-:W-:-:S06]  /*0d70*/  VIADD R19, R7, 0xffffffe ;  /* 0x0ffffffe07137836 */ /* 0x002fcc0000000000 */
[----:B------:R-:W1:Y:S02]  /*0d80*/  F2I.FTZ.U32.TRUNC.NTZ R19, R19 ;  /* 0x0000001300137305 */ /* 0x000e64000021f000 */
[----:B-1----:R-:W-:-:S04]  /*0d90*/  IMAD.MOV R4, RZ, RZ, -R19 ;  /* 0x000000ffff047224 */ /* 0x002fc800078e0a13 */
        /* <DEDUP_REMOVED lines=14> */
.L_x_90:
[----:B------:R-:W-:Y:S01]  /*0e80*/  IMAD.MOV.U32 R5, RZ, RZ, R4 ;  /* 0x000000ffff057224 */ /* 0x000fe200078e0004 */
[----:B------:R-:W-:-:S07]  /*0e90*/  MOV R18, 0xeb0 ;  /* 0x00000eb000127802 */ /* 0x000fce0000000f00 */
[----:B0-----:R-:W-:Y:S05]  /*0ea0*/  CALL.REL.NOINC `($__internal_4_$__cuda_sm20_div_u64) ;  /* 0x0000000800047944 */ /* 0x001fea0003c00000 */
[--C-:B------:R-:W-:Y:S02]  /*0eb0*/  IMAD.MOV R19, RZ, RZ, -R24.reuse ;  /* 0x000000ffff137224 */ /* 0x100fe400078e0a18 */
[----:B------:R-:W-:Y:S02]  /*0ec0*/  IMAD.MOV.U32 R4, RZ, RZ, R24 ;  /* 0x000000ffff047224 */ /* 0x000fe400078e0018 */
[----:B------:R-:W-:-:S07]  /*0ed0*/  IMAD R19, R19, UR46, R6 ;  /* 0x0000002e13137c24 */ /* 0x000fce000f8e0206 */
.L_x_91:
[----:B------:R-:W-:Y:S05]  /*0ee0*/  BSYNC.RECONVERGENT B0 ;  /* 0x0000000000007941 */ /* 0x000fea0003800200 */
.L_x_89:
[----:B------:R-:W-:Y:S01]  /*0ef0*/  IMAD.MOV.U32 R22, RZ, RZ, 0x1 ;  /* 0x00000001ff167424 */ /* 0x000fe200078e00ff */
[----:B------:R-:W-:Y:S01]  /*0f00*/  ISETP.GE.U32.AND P0, PT, R19, UR34, PT ;  /* 0x0000002213007c0c */ /* 0x000fe2000bf06070 */
[----:B------:R-:W-:Y:S01]  /*0f10*/  BSSY.RECONVERGENT B0, `(.L_x_92) ;  /* 0x000006c000007945 */ /* 0x000fe20003800200 */
[----:B------:R-:W-:Y:S02]  /*0f20*/  ISETP.GE.U32.AND P1, PT, R4, UR44, PT ;  /* 0x0000002c04007c0c */ /* 0x000fe4000bf26070 */
[C---:B------:R-:W-:Y:S02]  /*0f30*/  SHF.L.U32 R5, R22.reuse, UR29, RZ ;  /* 0x0000001d16057c19 */ /* 0x040fe400080006ff */
[----:B------:R-:W-:Y:S02]  /*0f40*/  ISETP.GE.U32.AND.EX P0, PT, RZ, UR35, PT, P0 ;  /* 0x00000023ff007c0c */ /* 0x000fe4000bf06100 */
[----:B------:R-:W-:Y:S02]  /*0f50*/  LOP3.LUT P2, RZ, R5, R2, RZ, 0xc0, !PT ;  /* 0x0000000205ff7212 */ /* 0x000fe4000784c0ff */
[----:B------:R-:W-:-:S02]  /*0f60*/  SHF.L.U64.HI R6, R22, UR29, RZ ;  /* 0x0000001d16067c19 */ /* 0x000fc400080102ff */
        /* <DEDUP_REMOVED lines=24> */
[----:B------:R-:W-:Y:S01]  /*10f0*/  IMAD.HI.U32 R7, R4, 0x8421085, RZ ;  /* 0x0842108504077827 */ /* 0x000fe200078e00ff */
[----:B------:R-:W-:-:S03]  /*1100*/  SHF.R.U32.HI R21, RZ, 0x1e, R20 ;  /* 0x0000001eff157819 */ /* 0x000fc60000011614 */
[----:B------:R-:W-:Y:S02]  /*1110*/  IMAD.IADD R18, R4, 0x1, -R7 ;  /* 0x0000000104127824 */ /* 0x000fe400078e0a07 */
[----:B------:R-:W-:-:S03]  /*1120*/  IMAD.SHL.U32 R19, R20, 0x4, RZ ;  /* 0x0000000414137824 */ /* 0x000fc600078e00ff */
[----:B------:R-:W-:Y:S02]  /*1130*/  LEA.HI R18, R18, R7, RZ, 0x1f ;  /* 0x0000000712127211 */ /* 0x000fe400078ff8ff */
[----:B------:R-:W-:Y:S02]  /*1140*/  IADD3 R6, P0, PT, R19, UR38, RZ ;  /* 0x0000002613067c10 */ /* 0x000fe4000ff1e0ff */
[----:B------:R-:W-:Y:S02]  /*1150*/  SHF.R.U32.HI R25, RZ, 0x4, R18 ;  /* 0x00000004ff197819 */ /* 0x000fe40000011612 */
[----:B------:R-:W-:Y:S02]  /*1160*/  IADD3.X R7, PT, PT, R21, UR39, RZ, P0, !PT ;  /* 0x0000002715077c10 */ /* 0x000fe400087fe4ff */
[----:B------:R-:W-:Y:S01]  /*1170*/  IADD3 R18, P1, PT, R20, UR26, RZ ;  /* 0x0000001a14127c10 */ /* 0x000fe2000ff3e0ff */
[----:B------:R-:W-:Y:S01]  /*1180*/  IMAD R26, R25, -0x1f, R4 ;  /* 0xffffffe1191a7824 */ /* 0x000fe200078e0204 */
[----:B------:R-:W-:Y:S01]  /*1190*/  IADD3 R20, P0, PT, R19, UR24, RZ ;  /* 0x0000001813147c10 */ /* 0x000fe2000ff1e0ff */
[----:B------:R0:W-:Y:S02]  /*11a0*/  STG.E desc[UR10][R6.64], R25 ;  /* 0x0000001906007986 */ /* 0x0001e4000c10190a */
[----:B------:R-:W-:Y:S01]  /*11b0*/  IMAD.X R19, RZ, RZ, UR27, P1 ;  /* 0x0000001bff137e24 */ /* 0x000fe200088e06ff */
[----:B------:R-:W-:Y:S01]  /*11c0*/  IADD3.X R21, PT, PT, R21, UR25, RZ, P0, !PT ;  /* 0x0000001915157c10 */ /* 0x000fe200087fe4ff */
[----:B------:R-:W-:-:S04]  /*11d0*/  VIADD R27, R26, 0xfffffff1 ;  /* 0xfffffff11a1b7836 */ /* 0x000fc80000000000 */
[----:B-----5:R0:W-:Y:S04]  /*11e0*/  STG.E desc[UR10][R20.64], R5 ;  /* 0x0000000514007986 */ /* 0x0201e8000c10190a */
[----:B------:R0:W-:Y:S02]  /*11f0*/  STG.E.U8 desc[UR10][R18.64], R27 ;  /* 0x0000001b12007986 */ /* 0x0001e4000c10110a */
.L_x_95:
[----:B------:R-:W-:Y:S05]  /*1200*/  BSYNC.RECONVERGENT B1 ;  /* 0x0000000000017941 */ /* 0x000fea0003800200 */
.L_x_94:
[----:B------:R-:W-:Y:S01]  /*1210*/  VOTEU.ANY UR6, UPT, PT ;  /* 0x0000000000067886 */ /* 0x000fe200038e0100 */
[----:B0-----:R-:W0:Y:S01]  /*1220*/  LDC.64 R6, c[0x0][0x410] ;  /* 0x00010400ff067b82 */ /* 0x001e220000000a00 */
[----:B------:R-:W1:Y:S08]  /*1230*/  FLO.U32 R18, UR6 ;  /* 0x0000000600127d00 */ /* 0x000e7000080e0000 */
[----:B------:R-:W0:Y:S01]  /*1240*/  POPC R19, UR6 ;  /* 0x0000000600137d09 */ /* 0x000e220008000000 */
[----:B-1----:R-:W-:-:S13]  /*1250*/  ISETP.EQ.U32.AND P0, PT, R18, R23, PT ;  /* 0x000000171200720c */ /* 0x002fda0003f02070 */
[----:B0-----:R0:W2:Y:S01]  /*1260*/  @P0 ATOMG.E.ADD.STRONG.GPU PT, R7, desc[UR10][R6.64], R19 ;  /* 0x80000013060709a8 */ /* 0x0010a200081ef10a */
[----:B------:R-:W-:Y:S01]  /*1270*/  LOP3.LUT R20, R24, UR6, RZ, 0xc0, !PT ;  /* 0x0000000618147c12 */ /* 0x000fe2000f8ec0ff */
[C---:B------:R-:W-:Y:S01]  /*1280*/  IMAD.HI.U32 R23, R4.reuse, 0x8421085, RZ ;  /* 0x0842108504177827 */ /* 0x040fe200078e00ff */
[----:B------:R-:W-:Y:S02]  /*1290*/  BSSY.RECONVERGENT B1, `(.L_x_96) ;  /* 0x0000031000017945 */ /* 0x000fe40003800200 */
[----:B------:R-:W1:Y:S01]  /*12a0*/  POPC R21, R20 ;  /* 0x0000001400157309 */ /* 0x000e620000000000 */
[----:B------:R-:W-:-:S05]  /*12b0*/  IMAD.IADD R24, R4, 0x1, -R23 ;  /* 0x0000000104187824 */ /* 0x000fca00078e0a17 */
[----:B------:R-:W-:-:S04]  /*12c0*/  LEA.HI R24, R24, R23, RZ, 0x1f ;  /* 0x0000001718187211 */ /* 0x000fc800078ff8ff */
[----:B------:R-:W-:-:S05]  /*12d0*/  SHF.R.U32.HI R26, RZ, 0x4, R24 ;  /* 0x00000004ff1a7819 */ /* 0x000fca0000011618 */
[----:B-----5:R-:W-:-:S05]  /*12e0*/  IMAD R23, R26, UR33, R5 ;  /* 0x000000211a177c24 */ /* 0x020fca000f8e0205 */
[----:B0-----:R-:W-:Y:S02]  /*12f0*/  LOP3.LUT R19, R23, 0x3f, RZ, 0xc0, !PT ;  /* 0x0000003f17137812 */ /* 0x001fe400078ec0ff */
[----:B------:R-:W-:Y:S02]  /*1300*/  SHF.R.U32.HI R23, RZ, 0x6, R23 ;  /* 0x00000006ff177819 */ /* 0x000fe40000011617 */
[CC--:B------:R-:W-:Y:S01]  /*1310*/  SHF.L.U32 R6, R22.reuse, R19.reuse, RZ ;  /* 0x0000001316067219 */ /* 0x0c0fe200000006ff */
[----:B--2---:R0:W1:Y:S02]  /*1320*/  SHFL.IDX PT, R18, R7, R18, 0x1f ;  /* 0x00001f1207127589 */ /* 0x00406400000e0000 */
[----:B0-----:R-:W-:Y:S01]  /*1330*/  SHF.L.U64.HI R7, R22, R19, RZ ;  /* 0x0000001316077219 */ /* 0x001fe200000102ff */
[----:B-1----:R-:W-:-:S05]  /*1340*/  IMAD.IADD R24, R18, 0x1, R21 ;  /* 0x0000000112187824 */ /* 0x002fca00078e0215 */
[----:B------:R-:W-:-:S04]  /*1350*/  ISETP.GE.U32.AND P0, PT, R24, UR40, PT ;  /* 0x0000002818007c0c */ /* 0x000fc8000bf06070 */
[----:B------:R-:W-:-:S13]  /*1360*/  ISETP.GE.U32.AND.EX P0, PT, RZ, UR41, PT, P0 ;  /* 0x00000029ff007c0c */ /* 0x000fda000bf06100 */
[----:B------:R-:W-:Y:S05]  /*1370*/  @P0 BRA `(.L_x_97) ;  /* 0x0000000000880947 */ /* 0x000fea0003800000 */
[----:B------:R-:W0:Y:S01]  /*1380*/  LDC.64 R18, c[0x0][0x448] ;  /* 0x00011200ff127b82 */ /* 0x000e220000000a00 */
[----:B------:R-:W-:Y:S02]  /*1390*/  IMAD.MOV.U32 R20, RZ, RZ, R5 ;  /* 0x000000ffff147224 */ /* 0x000fe400078e0005 */
[----:B------:R-:W-:Y:S02]  /*13a0*/  IMAD.MOV.U32 R21, RZ, RZ, RZ ;  /* 0x000000ffff157224 */ /* 0x000fe400078e00ff */
[C---:B0-----:R-:W-:Y:S02]  /*13b0*/  IMAD R22, R18.reuse, UR23, RZ ;  /* 0x0000001712167c24 */ /* 0x041fe4000f8e02ff */
[----:B------:R-:W-:-:S04]  /*13c0*/  IMAD.WIDE.U32 R20, R18, UR22, R20 ;  /* 0x0000001612147c25 */ /* 0x000fc8000f8e0014 */
[----:B------:R-:W-:Y:S02]  /*13d0*/  IMAD R5, R19, UR22, R22 ;  /* 0x0000001613057c24 */ /* 0x000fe4000f8e0216 */
[----:B------:R-:W-:Y:S01]  /*13e0*/  IMAD.MOV.U32 R18, RZ, RZ, R4 ;  /* 0x000000ffff127224 */ /* 0x000fe200078e0004 */
[----:B------:R-:W-:Y:S01]  /*13f0*/  LEA R4, P0, R24, UR42, 0x3 ;  /* 0x0000002a18047c11 */ /* 0x000fe2000f8018ff */
[----:B------:R-:W-:Y:S02]  /*1400*/  IMAD.IADD R5, R5, 0x1, R21 ;  /* 0x0000000105057824 */ /* 0x000fe400078e0215 */
[----:B------:R-:W-:Y:S02]  /*1410*/  IMAD.MOV.U32 R19, RZ, RZ, RZ ;  /* 0x000000ffff137224 */ /* 0x000fe400078e00ff */
[----:B------:R-:W-:Y:S02]  /*1420*/  IMAD R5, R5, UR20, RZ ;  /* 0x0000001405057c24 */ /* 0x000fe4000f8e02ff */
[----:B------:R-:W-:-:S04]  /*1430*/  IMAD.WIDE.U32 R18, R20, UR20, R18 ;  /* 0x0000001414127c25 */ /* 0x000fc8000f8e0012 */
[----:B------:R-:W-:Y:S01]  /*1440*/  IMAD R21, R20, UR21, R5 ;  /* 0x0000001514157c24 */ /* 0x000fe2000f8e0205 */
[----:B------:R-:W-:-:S03]  /*1450*/  LEA.HI.X R5, R24, UR43, RZ, 0x3, P0 ;  /* 0x0000002b18057c11 */ /* 0x000fc600080f1cff */
[----:B------:R-:W-:-:S05]  /*1460*/  IMAD.IADD R19, R19, 0x1, R21 ;  /* 0x0000000113137824 */ /* 0x000fca00078e0215 */
[----:B------:R0:W-:Y:S04]  /*1470*/  STG.E.64 desc[UR10][R4.64], R18 ;  /* 0x0000001204007986 */ /* 0x0001e8000c101b0a */
[----:B------:R-:W2:Y:S01]  /*1480*/  LDG.E.U16 R25, desc[UR10][R12.64] ;  /* 0x0000000a0c197981 */ /* 0x000ea2000c1e1500 */
[----:B0-----:R-:W-:Y:S01]  /*1490*/  IMAD.SHL.U32 R18, R24, 0x2, RZ ;  /* 0x0000000218127824 */ /* 0x001fe200078e00ff */
[----:B------:R-:W-:-:S04]  /*14a0*/  SHF.R.U32.HI R24, RZ, 0x1f, R24 ;  /* 0x0000001fff187819 */ /* 0x000fc80000011618 */
[----:B------:R-:W-:-:S04]  /*14b0*/  IADD3 R20, P0, PT, R18, UR16, RZ ;  /* 0x0000001012147c10 */ /* 0x000fc8000ff1e0ff */
[----:B------:R-:W-:-:S05]  /*14c0*/  IADD3.X R21, PT, PT, R24, UR17, RZ, P0, !PT ;  /* 0x0000001118157c10 */ /* 0x000fca00087fe4ff */
[----:B--2---:R0:W-:Y:S04]  /*14d0*/  STG.E.U16 desc[UR10][R20.64], R25 ;  /* 0x0000001914007986 */ /* 0x0041e8000c10150a */
[----:B------:R-:W2:Y:S01]  /*14e0*/  LDG.E.U16 R29, desc[UR10][R16.64] ;  /* 0x0000000a101d7981 */ /* 0x000ea2000c1e1500 */
[----:B------:R-:W-:-:S04]  /*14f0*/  IADD3 R26, P0, PT, R18, UR18, RZ ;  /* 0x00000012121a7c10 */ /* 0x000fc8000ff1e0ff */
[----:B------:R-:W-:Y:S02]  /*1500*/  IADD3.X R27, PT, PT, R24, UR19, RZ, P0, !PT ;  /* 0x00000013181b7c10 */ /* 0x000fe400087fe4ff */
[----:B------:R-:W-:-:S03]  /*1510*/  IADD3 R4, P0, PT, R18, UR12, RZ ;  /* 0x0000000c12047c10 */ /* 0x000fc6000ff1e0ff */
[----:B--2---:R0:W-:Y:S04]  /*1520*/  STG.E.U16 desc[UR10][R26.64], R29 ;  /* 0x0000001d1a007986 */ /* 0x0041e8000c10150a */
[----:B------:R-:W2:Y:S01]  /*1530*/  LDG.E.U16 R22, desc[UR10][R14.64] ;  /* 0x0000000a0e167981 */ /* 0x000ea2000c1e1500 */
[----:B------:R-:W-:Y:S02]  /*1540*/  IADD3.X R5, PT, PT, R24, UR13, RZ, P0, !PT ;  /* 0x0000000d18057c10 */ /* 0x000fe400087fe4ff */
[----:B------:R-:W-:-:S03]  /*1550*/  IADD3 R18, P0, PT, R18, UR14, RZ ;  /* 0x0000000e12127c10 */ /* 0x000fc6000ff1e0ff */
[----:B--2---:R0:W-:Y:S04]  /*1560*/  STG.E.U16 desc[UR10][R4.64], R22 ;  /* 0x0000001604007986 */ /* 0x0041e8000c10150a */
[----:B------:R-:W2:Y:S01]  /*1570*/  LDG.E.U16 R28, desc[UR10][R10.64] ;  /* 0x0000000a0a1c7981 */ /* 0x000ea2000c1e1500 */
[----:B------:R-:W-:-:S05]  /*1580*/  IADD3.X R19, PT, PT, R24, UR15, RZ, P0, !PT ;  /* 0x0000000f18137c10 */ /* 0x000fca00087fe4ff */
[----:B--2---:R0:W-:Y:S02]  /*1590*/  STG.E.U16 desc[UR10][R18.64], R28 ;  /* 0x0000001c12007986 */ /* 0x0041e4000c10150a */
.L_x_97:
[----:B------:R-:W-:Y:S05]  /*15a0*/  BSYNC.RECONVERGENT B1 ;  /* 0x0000000000017941 */ /* 0x000fea0003800200 */
.L_x_96:
[----:B0-----:R-:W-:-:S05]  /*15b0*/  IMAD.WIDE.U32 R4, R23, 0x8, R8 ;  /* 0x0000000817047825 */ /* 0x001fca00078e0008 */
[----:B------:R0:W-:Y:S02]  /*15c0*/  REDG.E.OR.64.STRONG.GPU desc[UR10][R4.64], R6 ;  /* 0x000000060400798e */ /* 0x0001e4000f12e50a */
.L_x_93:
[----:B------:R-:W-:Y:S05]  /*15d0*/  BSYNC.RECONVERGENT B0 ;  /* 0x0000000000007941 */ /* 0x000fea0003800200 */
.L_x_92:
[----:B------:R-:W-:Y:S01]  /*15e0*/  UIADD3 UR29, UP0, UPT, UR29, 0x2, URZ ;  /* 0x000000021d1d7890 */ /* 0x000fe2000ff1e0ff */
[----:B------:R-:W-:Y:S01]  /*15f0*/  IADD3 R10, P0, PT, R10, 0x4, RZ ;  /* 0x000000040a0a7810 */ /* 0x000fe20007f1e0ff */
[----:B------:R-:W-:Y:S01]  /*1600*/  UIADD3 UR4, UPT, UPT, UR4, 0x4, URZ ;  /* 0x0000000404047890 */ /* 0x000fe2000fffe0ff */
[----:B------:R-:W-:Y:S01]  /*1610*/  IADD3 R12, P1, PT, R12, 0x4, RZ ;  /* 0x000000040c0c7810 */ /* 0x000fe20007f3e0ff */
[----:B------:R-:W-:Y:S01]  /*1620*/  UIADD3.X UR5, UPT, UPT, URZ, UR5, URZ, UP0, !UPT ;  /* 0x00000005ff057290 */ /* 0x000fe200087fe4ff */
[----:B------:R-:W-:Y:S01]  /*1630*/  IADD3 R14, P2, PT, R14, 0x4, RZ ;  /* 0x000000040e0e7810 */ /* 0x000fe20007f5e0ff */
[----:B------:R-:W-:Y:S01]  /*1640*/  UISETP.NE.AND UP0, UPT, UR4, 0x80, UPT ;  /* 0x000000800400788c */ /* 0x000fe2000bf05270 */
[----:B------:R-:W-:Y:S01]  /*1650*/  IADD3 R16, P3, PT, R16, 0x4, RZ ;  /* 0x0000000410107810 */ /* 0x000fe20007f7e0ff */
[----:B------:R-:W-:Y:S02]  /*1660*/  IMAD.X R11, RZ, RZ, R11, P0 ;  /* 0x000000ffff0b7224 */ /* 0x000fe400000e060b */
[----:B------:R-:W-:-:S02]  /*1670*/  IMAD.X R13, RZ, RZ, R13, P1 ;  /* 0x000000ffff0d7224 */ /* 0x000fc400008e060d */
[----:B------:R-:W-:Y:S02]  /*1680*/  IMAD.X R15, RZ, RZ, R15, P2 ;  /* 0x000000ffff0f7224 */ /* 0x000fe400010e060f */
[----:B------:R-:W-:Y:S01]  /*1690*/  IMAD.X R17, RZ, RZ, R17, P3 ;  /* 0x000000ffff117224 */ /* 0x000fe200018e0611 */
[----:B------:R-:W-:Y:S06]  /*16a0*/  BRA.U UP0, `(.L_x_98) ;  /* 0xffffffed003c7547 */ /* 0x000fec000b83ffff */
[----:B------:R-:W-:Y:S05]  /*16b0*/  EXIT ;  /* 0x000000000000794d */ /* 0x000fea0003800000 */
        .weak           $__internal_4_$__cuda_sm20_div_u64
        .type           $__internal_4_$__cuda_sm20_div_u64,@function
        .size           $__internal_4_$__cuda_sm20_div_u64,(.L_x_150 - $__internal_4_$__cuda_sm20_div_u64)
$__internal_4_$__cuda_sm20_div_u64:
        /* <DEDUP_REMOVED lines=61> */
[----:B------:R-:W-:Y:S06]  /*1a90*/  RET.REL.NODEC R18 `(openResultsWithIndexMapping) ;  /* 0xffffffe412587950 */ /* 0x000fec0003c3ffff */
.L_x_99:
        /* <DEDUP_REMOVED lines=14> */
.L_x_150:


//--------------------- .text.openResults         --------------------------
	.section	.text.openResults,"ax",@progbits
	.align	128
        .global         openResults
        .type           openResults,@function
        .size           openResults,(.L_x_151 - openResults)
        .other          openResults,@"STO_CUDA_ENTRY STV_DEFAULT"
openResults:
.text.openResults:
        /* <DEDUP_REMOVED lines=13> */
[----:B------:R-:W2:Y:S01]  /*00d0*/  LDCU.64 UR32, c[0x0][0x358] ;  /* 0x00006b00ff2077ac */ /* 0x000ea20008000a00 */
[----:B------:R-:W3:Y:S01]  /*00e0*/  LDCU.64 UR12, c[0x0][0x448] ;  /* 0x00008900ff0c77ac */ /* 0x000ee20008000a00 */
[----:B------:R-:W4:Y:S01]  /*00f0*/  LDCU.128 UR28, c[0x0][0x430] ;  /* 0x00008600ff1c77ac */ /* 0x000f220008000c00 */
[C---:B0-----:R-:W-:Y:S02]  /*0100*/  IADD3 R2, P0, PT, R6.reuse, UR4, RZ ;  /* 0x0000000406027c10 */ /* 0x041fe4000ff1e0ff */
[C---:B------:R-:W-:Y:S01]  /*0110*/  IADD3 R4, P1, PT, R6.reuse, UR6, RZ ;  /* 0x0000000606047c10 */ /* 0x040fe2000ff3e0ff */
[----:B------:R-:W0:Y:S01]  /*0120*/  LDCU.64 UR10, c[0x0][0x3a8] ;  /* 0x00007500ff0a77ac */ /* 0x000e220008000a00 */
[----:B-1----:R-:W-:-:S02]  /*0130*/  IADD3 R6, P2, PT, R6, UR8, RZ ;  /* 0x0000000806067c10 */ /* 0x002fc4000ff5e0ff */
[C---:B------:R-:W-:Y:S01]  /*0140*/  IADD3.X R3, PT, PT, R7.reuse, UR5, RZ, P0, !PT ;  /* 0x0000000507037c10 */ /* 0x040fe200087fe4ff */
[----:B------:R-:W-:Y:S01]  /*0150*/  IMAD.SHL.U32 R8, R0, 0x80, RZ ;  /* 0x0000008000087824 */ /* 0x000fe200078e00ff */
[C---:B------:R-:W-:Y:S01]  /*0160*/  IADD3.X R5, PT, PT, R7.reuse, UR7, RZ, P1, !PT ;  /* 0x0000000707057c10 */ /* 0x040fe20008ffe4ff */
[----:B------:R-:W1:Y:S01]  /*0170*/  LDCU.64 UR6, c[0x0][0x3b0] ;  /* 0x00007600ff0677ac */ /* 0x000e620008000a00 */
[----:B------:R-:W-:Y:S02]  /*0180*/  IADD3.X R7, PT, PT, R7, UR9, RZ, P2, !PT ;  /* 0x0000000907077c10 */ /* 0x000fe400097fe4ff */
[----:B--2---:R-:W2:Y:S01]  /*0190*/  LDG.E.64 R2, desc[UR32][R2.64] ;  /* 0x0000002002027981 */ /* 0x004ea2000c1e1b00 */
[----:B------:R-:W3:Y:S03]  /*01a0*/  LDCU.64 UR8, c[0x0][0x458] ;  /* 0x00008b00ff0877ac */ /* 0x000ee60008000a00 */
[----:B------:R-:W2:Y:S01]  /*01b0*/  LDG.E.64 R4, desc[UR32][R4.64] ;  /* 0x0000002004047981 */ /* 0x000ea2000c1e1b00 */
[----:B------:R-:W2:Y:S03]  /*01c0*/  LDCU UR54, c[0x0][0x3b0] ;  /* 0x00007600ff3677ac */ /* 0x000ea60008000800 */
[----:B------:R-:W2:Y:S01]  /*01d0*/  LDG.E.64 R6, desc[UR32][R6.64] ;  /* 0x0000002006067981 */ /* 0x000ea2000c1e1b00 */
[----:B------:R-:W-:Y:S01]  /*01e0*/  LOP3.LUT R20, R8, 0x2, RZ, 0xfc, !PT ;  /* 0x0000000208147812 */ /* 0x000fe200078efcff */
[----:B0-----:R-:W-:Y:S01]  /*01f0*/  USHF.L.U64.HI UR11, UR10, 0x8, UR11 ;  /* 0x000000080a0b7899 */ /* 0x001fe2000801020b */
[----:B------:R-:W-:Y:S01]  /*0200*/  SHF.R.U32.HI R8, RZ, 0x19, R0 ;  /* 0x00000019ff087819 */ /* 0x000fe20000011600 */
[----:B------:R-:W-:Y:S01]  /*0210*/  USHF.L.U32 UR10, UR10, 0x8, URZ ;  /* 0x000000080a0a7899 */ /* 0x000fe200080006ff */
[C---:B----4-:R-:W-:Y:S01]  /*0220*/  IADD3 R14, P0, PT, R20.reuse, UR30, RZ ;  /* 0x0000001e140e7c10 */ /* 0x050fe2000ff1e0ff */
[----:B------:R-:W0:Y:S01]  /*0230*/  LDCU UR55, c[0x0][0x3a4] ;  /* 0x00007480ff3777ac */ /* 0x000e220008000800 */
[----:B------:R-:W-:-:S02]  /*0240*/  IADD3 R18, P2, PT, R20, UR28, RZ ;  /* 0x0000001c14127c10 */ /* 0x000fc4000ff5e0ff */
[C---:B------:R-:W-:Y:S01]  /*0250*/  IADD3.X R15, PT, PT, R8.reuse, UR31, RZ, P0, !PT ;  /* 0x0000001f080f7c10 */ /* 0x040fe200087fe4ff */
[----:B------:R-:W4:Y:S01]  /*0260*/  LDCU UR56, c[0x0][0x3a0] ;  /* 0x00007400ff3877ac */ /* 0x000f220008000800 */
[----:B------:R-:W-:Y:S01]  /*0270*/  IADD3.X R19, PT, PT, R8, UR29, RZ, P2, !PT ;  /* 0x0000001d08137c10 */ /* 0x000fe200097fe4ff */
[----:B---3--:R-:W-:Y:S02]  /*0280*/  UIMAD UR4, UR9, UR12, URZ ;  /* 0x0000000c090472a4 */ /* 0x008fe4000f8e02ff */
[----:B-1----:R-:W-:Y:S02]  /*0290*/  UIMAD.WIDE.U32 UR6, UR8, UR12, UR6 ;  /* 0x0000000c080672a5 */ /* 0x002fe4000f8e0006 */
[----:B------:R-:W-:Y:S01]  /*02a0*/  UIMAD UR4, UR8, UR13, UR4 ;  /* 0x0000000d080472a4 */ /* 0x000fe2000f8e0204 */
[----:B------:R-:W1:Y:S01]  /*02b0*/  LDCU.128 UR12, c[0x0][0x420] ;  /* 0x00008400ff0c77ac */ /* 0x000e620008000c00 */
[----:B------:R-:W3:Y:S01]  /*02c0*/  LDCU.64 UR34, c[0x0][0x3a8] ;  /* 0x00007500ff2277ac */ /* 0x000ee20008000a00 */
[----:B------:R-:W0:Y:S01]  /*02d0*/  LDCU.64 UR36, c[0x0][0x3a0] ;  /* 0x00007400ff2477ac */ /* 0x000e220008000a00 */
[----:B------:R-:W0:Y:S01]  /*02e0*/  LDCU.64 UR38, c[0x0][0x3c0] ;  /* 0x00007800ff2677ac */ /* 0x000e220008000a00 */
[----:B------:R-:W0:Y:S01]  /*02f0*/  LDCU.64 UR40, c[0x0][0x440] ;  /* 0x00008800ff2877ac */ /* 0x000e220008000a00 */
[----:B-1----:R-:W-:-:S02]  /*0300*/  IADD3 R16, P1, PT, R20, UR12, RZ ;  /* 0x0000000c14107c10 */ /* 0x002fc4000ff3e0ff */
[----:B------:R-:W-:Y:S01]  /*0310*/  IADD3 R20, P3, PT, R20, UR14, RZ ;  /* 0x0000000e14147c10 */ /* 0x000fe2000ff7e0ff */
[----:B------:R-:W-:Y:S01]  /*0320*/  UIADD3 UR12, UPT, UPT, UR7, UR4, URZ ;  /* 0x00000004070c7290 */ /* 0x000fe2000fffe0ff */
[C---:B------:R-:W-:Y:S01]  /*0330*/  IADD3.X R17, PT, PT, R8.reuse, UR13, RZ, P1, !PT ;  /* 0x0000000d08117c10 */ /* 0x040fe20008ffe4ff */
[----:B------:R-:W1:Y:S01]  /*0340*/  LDCU.64 UR42, c[0x0][0x450] ;  /* 0x00008a00ff2a77ac */ /* 0x000e620008000a00 */
[----:B------:R-:W-:Y:S01]  /*0350*/  IADD3.X R21, PT, PT, R8, UR15, RZ, P3, !PT ;  /* 0x0000000f08157c10 */ /* 0x000fe20009ffe4ff */
[----:B------:R-:W0:Y:S01]  /*0360*/  LDCU.64 UR44, c[0x0][0x3f8] ;  /* 0x00007f00ff2c77ac */ /* 0x000e220008000a00 */
[----:B------:R-:W0:Y:S01]  /*0370*/  LDCU.64 UR46, c[0x0][0x408] ;  /* 0x00008100ff2e77ac */ /* 0x000e220008000a00 */
[----:B------:R-:W0:Y:S01]  /*0380*/  LDCU.64 UR48, c[0x0][0x3b0] ;  /* 0x00007600ff3077ac */ /* 0x000e220008000a00 */
[----:B------:R-:W0:Y:S01]  /*0390*/  LDCU.64 UR50, c[0x0][0x3c8] ;  /* 0x00007900ff3277ac */ /* 0x000e220008000a00 */
[----:B------:R-:W0:Y:S01]  /*03a0*/  LDCU.64 UR52, c[0x0][0x398] ;  /* 0x00007300ff3477ac */ /* 0x000e220008000a00 */
[----:B------:R-:W0:Y:S01]  /*03b0*/  LDCU.128 UR16, c[0x0][0x3d0] ;  /* 0x00007a00ff1077ac */ /* 0x000e220008000c00 */
[----:B------:R-:W0:Y:S01]  /*03c0*/  LDCU.128 UR20, c[0x0][0x3e0] ;  /* 0x00007c00ff1477ac */ /* 0x000e220008000c00 */
[----:B------:R-:W0:Y:S01]  /*03d0*/  LDCU.128 UR24, c[0x0][0x410] ;  /* 0x00008200ff1877ac */ /* 0x000e220008000c00 */
[----:B------:R-:W-:Y:S01]  /*03e0*/  UMOV UR4, URZ ;  /* 0x000000ff00047c82 */ /* 0x000fe20008000000 */
[----:B------:R-:W-:Y:S01]  /*03f0*/  UMOV UR14, 0x1 ;  /* 0x00000001000e7882 */ /* 0x000fe20000000000 */
[----:B------:R-:W-:Y:S01]  /*0400*/  UMOV UR5, URZ ;  /* 0x000000ff00057c82 */ /* 0x000fe20008000000 */
[----:B--2---:R-:W-:-:S02]  /*0410*/  LOP3.LUT R2, R6, R4, R2, 0x96, !PT ;  /* 0x0000000406027212 */ /* 0x004fc400078e9602 */
[----:B01-34-:R-:W-:-:S07]  /*0420*/  LOP3.LUT R3, R7, R5, R3, 0x96, !PT ;  /* 0x0000000507037212 */ /* 0x01bfce00078e9603 */
.L_x_118:
[C---:B------:R-:W-:Y:S01]  /*0430*/  LEA R12, P0, R0.reuse, UR14, 0x6 ;  /* 0x0000000e000c7c11 */ /* 0x040fe2000f8030ff */
[----:B-1----:R-:W-:Y:S01]  /*0440*/  IMAD.U32 R4, RZ, RZ, UR55 ;  /* 0x00000037ff047e24 */ /* 0x002fe2000f8e00ff */
[----:B0-----:R-:W0:Y:S01]  /*0450*/  LDCU.64 UR8, c[0x0][0x3a0] ;  /* 0x00007400ff0877ac */ /* 0x001e220008000a00 */
[----:B------:R-:W-:Y:S01]  /*0460*/  BSSY.RECONVERGENT B0, `(.L_x_100) ;  /* 0x000002b000007945 */ /* 0x000fe20003800200 */
[----:B------:R-:W-:Y:S02]  /*0470*/  LEA.HI.X R13, R0, UR5, RZ, 0x6, P0 ;  /* 0x00000005000d7c11 */ /* 0x000fe400080f34ff */
[----:B------:R-:W-:-:S04]  /*0480*/  IADD3 R10, P0, PT, R12, -0x1, RZ ;  /* 0xffffffff0c0a7810 */ /* 0x000fc80007f1e0ff */
[----:B------:R-:W-:-:S04]  /*0490*/  IADD3.X R11, PT, PT, R13, -0x1, RZ, P0, !PT ;  /* 0xffffffff0d0b7810 */ /* 0x000fc800007fe4ff */
[----:B------:R-:W-:-:S04]  /*04a0*/  LOP3.LUT R5, R11, R4, RZ, 0xfc, !PT ;  /* 0x000000040b057212 */ /* 0x000fc800078efcff */
        /* <DEDUP_REMOVED lines=25> */
.L_x_101:
[----:B------:R-:W-:Y:S01]  /*0640*/  IMAD.MOV.U32 R9, RZ, RZ, R10 ;  /* 0x000000ffff097224 */ /* 0x000fe200078e000a */
[----:B------:R-:W-:Y:S01]  /*0650*/  MOV R8, 0x680 ;  /* 0x0000068000087802 */ /* 0x000fe20000000f00 */
[----:B------:R-:W-:-:S07]  /*0660*/  IMAD.MOV.U32 R22, RZ, RZ, R11 ;  /* 0x000000ffff167224 */ /* 0x000fce00078e000b */
[----:B------:R-:W-:Y:S05]  /*0670*/  CALL.REL.NOINC `($__internal_5_$__cuda_sm20_div_u64) ;  /* 0x0000001000647944 */ /* 0x000fea0003c00000 */
[----:B------:R-:W-:Y:S01]  /*0680*/  IADD3 R8, P0, PT, RZ, -R6, RZ ;  /* 0x80000006ff087210 */ /* 0x000fe20007f1e0ff */
[----:B------:R-:W-:-:S04]  /*0690*/  IMAD.U32 R5, RZ, RZ, UR36 ;  /* 0x00000024ff057e24 */ /* 0x000fc8000f8e00ff */
[----:B------:R-:W-:Y:S02]  /*06a0*/  IMAD.X R22, RZ, RZ, ~R4, P0 ;  /* 0x000000ffff167224 */ /* 0x000fe400000e0e04 */
[----:B------:R-:W-:Y:S02]  /*06b0*/  IMAD.U32 R4, RZ, RZ, UR37 ;  /* 0x00000025ff047e24 */ /* 0x000fe4000f8e00ff */
[-C--:B------:R-:W-:Y:S02]  /*06c0*/  IMAD R7, R22, R5.reuse, RZ ;  /* 0x0000000516077224 */ /* 0x080fe400078e02ff */
[----:B------:R-:W-:-:S04]  /*06d0*/  IMAD.WIDE.U32 R10, R8, R5, R10 ;  /* 0x00000005080a7225 */ /* 0x000fc800078e000a */
[----:B------:R-:W-:Y:S02]  /*06e0*/  IMAD R7, R8, R4, R7 ;  /* 0x0000000408077224 */ /* 0x000fe400078e0207 */
[----:B------:R-:W-:Y:S02]  /*06f0*/  IMAD.MOV.U32 R8, RZ, RZ, R6 ;  /* 0x000000ffff087224 */ /* 0x000fe400078e0006 */
[----:B------:R-:W-:-:S07]  /*0700*/  IMAD.IADD R6, R11, 0x1, R7 ;  /* 0x000000010b067824 */ /* 0x000fce00078e0207 */
.L_x_102:
[----:B------:R-:W-:Y:S05]  /*0710*/  BSYNC.RECONVERGENT B0 ;  /* 0x0000000000007941 */ /* 0x000fea0003800200 */
.L_x_100:
        /* <DEDUP_REMOVED lines=20> */
[----:B------:R-:W-:Y:S01]  /*0860*/  BSSY.RECONVERGENT B1, `(.L_x_105) ;  /* 0x0000026000017945 */ /* 0x000fe20003800200 */
[----:B------:R-:W0:Y:S02]  /*0870*/  S2R R11, SR_LTMASK ;  /* 0x00000000000b7919 */ /* 0x000e240000003900 */
[----:B0-----:R-:W-:-:S04]  /*0880*/  LOP3.LUT R26, R11, UR13, RZ, 0xc0, !PT ;  /* 0x0000000d0b1a7c12 */ /* 0x001fc8000f8ec0ff */
[----:B------:R-:W0:Y:S01]  /*0890*/  POPC R27, R26 ;  /* 0x0000001a001b7309 */ /* 0x000e220000000000 */
[----:B--2---:R-:W0:Y:S02]  /*08a0*/  SHFL.IDX PT, R28, R23, R24, 0x1f ;  /* 0x00001f18171c7589 */ /* 0x004e2400000e0000 */
[----:B0-----:R-:W-:-:S05]  /*08b0*/  IMAD.IADD R28, R28, 0x1, R27 ;  /* 0x000000011c1c7824 */ /* 0x001fca00078e021b */
[----:B------:R-:W-:-:S04]  /*08c0*/  ISETP.GE.U32.AND P0, PT, R28, UR40, PT ;  /* 0x000000281c007c0c */ /* 0x000fc8000bf06070 */
[----:B------:R-:W-:-:S13]  /*08d0*/  ISETP.GE.U32.AND.EX P0, PT, RZ, UR41, PT, P0 ;  /* 0x00000029ff007c0c */ /* 0x000fda000bf06100 */
[----:B------:R-:W-:Y:S05]  /*08e0*/  @P0 BRA `(.L_x_106) ;  /* 0x0000000000740947 */ /* 0x000fea0003800000 */
[----:B------:R-:W-:Y:S01]  /*08f0*/  IADD3 R27, P0, PT, R10, UR6, RZ ;  /* 0x000000060a1b7c10 */ /* 0x000fe2000ff1e0ff */
[----:B------:R-:W-:-:S04]  /*0900*/  IMAD.MOV.U32 R23, RZ, RZ, RZ ;  /* 0x000000ffff177224 */ /* 0x000fc800078e00ff */
[----:B------:R-:W-:Y:S01]  /*0910*/  IMAD.X R22, RZ, RZ, UR12, P0 ;  /* 0x0000000cff167e24 */ /* 0x000fe200080e06ff */
[----:B------:R-:W-:-:S03]  /*0920*/  LEA R24, P0, R28, UR44, 0x3 ;  /* 0x0000002c1c187c11 */ /* 0x000fc6000f8018ff */
[----:B------:R-:W-:-:S04]  /*0930*/  IMAD R22, R22, UR42, RZ ;  /* 0x0000002a16167c24 */ /* 0x000fc8000f8e02ff */
[----:B------:R-:W-:Y:S02]  /*0940*/  IMAD R25, R27, UR43, R22 ;  /* 0x0000002b1b197c24 */ /* 0x000fe4000f8e0216 */
[----:B------:R-:W-:-:S04]  /*0950*/  IMAD.MOV.U32 R22, RZ, RZ, R8 ;  /* 0x000000ffff167224 */ /* 0x000fc800078e0008 */
[----:B------:R-:W-:-:S04]  /*0960*/  IMAD.WIDE.U32 R26, R27, UR42, R22 ;  /* 0x0000002a1b1a7c25 */ /* 0x000fc8000f8e0016 */
[----:B------:R-:W-:Y:S01]  /*0970*/  IMAD.IADD R27, R27, 0x1, R25 ;  /* 0x000000011b1b7824 */ /* 0x000fe200078e0219 */
[----:B------:R-:W-:-:S05]  /*0980*/  LEA.HI.X R25, R28, UR45, RZ, 0x3, P0 ;  /* 0x0000002d1c197c11 */ /* 0x000fca00080f1cff */
[----:B------:R0:W-:Y:S04]  /*0990*/  STG.E.64 desc[UR32][R24.64], R26 ;  /* 0x0000001a18007986 */ /* 0x0001e8000c101b20 */
[----:B------:R-:W2:Y:S01]  /*09a0*/  LDG.E.U16 R23, desc[UR32][R16.64+-0x2] ;  /* 0xfffffe2010177981 */ /* 0x000ea2000c1e1500 */
[----:B0-----:R-:W-:Y:S01]  /*09b0*/  IMAD.SHL.U32 R26, R28, 0x2, RZ ;  /* 0x000000021c1a7824 */ /* 0x001fe200078e00ff */
        /* <DEDUP_REMOVED lines=8> */
[----:B--2---:R0:W-:Y:S04]  /*0a40*/  STG.E.U16 desc[UR32][R22.64], R29 ;  /* 0x0000001d16007986 */ /* 0x0041e8000c101520 */
[----:B0-----:R-:W2:Y:S01]  /*0a50*/  LDG.E.U16 R22, desc[UR32][R18.64+-0x2] ;  /* 0xfffffe2012167981 */ /* 0x001ea2000c1e1500 */
[----:B------:R-:W-:Y:S02]  /*0a60*/  IADD3.X R25, PT, PT, R27, UR21, RZ, P0, !PT ;  /* 0x000000151b197c10 */ /* 0x000fe400087fe4ff */
[----:B------:R-:W-:-:S03]  /*0a70*/  IADD3 R26, P0, PT, R26, UR22, RZ ;  /* 0x000000161a1a7c10 */ /* 0x000fc6000ff1e0ff */
[----:B--2---:R0:W-:Y:S04]  /*0a80*/  STG.E.U16 desc[UR32][R24.64], R22 ;  /* 0x0000001618007986 */ /* 0x0041e8000c101520 */
[----:B0-----:R-:W2:Y:S01]  /*0a90*/  LDG.E.U16 R25, desc[UR32][R14.64+-0x2] ;  /* 0xfffffe200e197981 */ /* 0x001ea2000c1e1500 */
[----:B------:R-:W-:-:S05]  /*0aa0*/  IADD3.X R27, PT, PT, R27, UR23, RZ, P0, !PT ;  /* 0x000000171b1b7c10 */ /* 0x000fca00087fe4ff */
[----:B--2---:R0:W-:Y:S02]  /*0ab0*/  STG.E.U16 desc[UR32][R26.64], R25 ;  /* 0x000000191a007986 */ /* 0x0041e4000c101520 */
.L_x_106:
[----:B------:R-:W-:Y:S05]  /*0ac0*/  BSYNC.RECONVERGENT B1 ;  /* 0x0000000000017941 */ /* 0x000fea0003800200 */
.L_x_105:
[----:B------:R-:W-:Y:S01]  /*0ad0*/  VOTEU.ANY UR13, UPT, PT ;  /* 0x00000000000d7886 */ /* 0x000fe200038e0100 */
[----:B------:R-:W1:Y:S01]  /*0ae0*/  LDC.64 R22, c[0x0][0x400] ;  /* 0x00010000ff167b82 */ /* 0x000e620000000a00 */
[----:B0-----:R-:W0:Y:S08]  /*0af0*/  FLO.U32 R26, UR13 ;  /* 0x0000000d001a7d00 */ /* 0x001e3000080e0000 */
[----:B------:R-:W1:Y:S01]  /*0b00*/  POPC R27, UR13 ;  /* 0x0000000d001b7d09 */ /* 0x000e620008000000 */
[----:B0-----:R-:W-:-:S13]  /*0b10*/  ISETP.EQ.U32.AND P0, PT, R26, R9, PT ;  /* 0x000000091a00720c */ /* 0x001fda0003f02070 */
[----:B-1----:R0:W2:Y:S01]  /*0b20*/  @P0 ATOMG.E.ADD.STRONG.GPU PT, R23, desc[UR32][R22.64], R27 ;  /* 0x8000001b161709a8 */ /* 0x0020a200081ef120 */
[----:B------:R-:W-:Y:S01]  /*0b30*/  IMAD.HI.U32 R25, R8, 0x8421085, RZ ;  /* 0x0842108508197827 */ /* 0x000fe200078e00ff */
[----:B------:R-:W-:Y:S01]  /*0b40*/  IADD3 R24, P0, PT, R10, UR48, RZ ;  /* 0x000000300a187c10 */ /* 0x000fe2000ff1e0ff */
[----:B------:R-:W-:Y:S01]  /*0b50*/  BSSY.RECONVERGENT B1, `(.L_x_107) ;  /* 0x0000028000017945 */ /* 0x000fe20003800200 */
[----:B------:R-:W-:Y:S01]  /*0b60*/  LOP3.LUT R11, R11, UR13, RZ, 0xc0, !PT ;  /* 0x0000000d0b0b7c12 */ /* 0x000fe2000f8ec0ff */
[----:B------:R-:W-:-:S05]  /*0b70*/  IMAD.IADD R28, R8, 0x1, -R25 ;  /* 0x00000001081c7824 */ /* 0x000fca00078e0a19 */
[----:B------:R-:W-:Y:S02]  /*0b80*/  LEA.HI R28, R28, R25, RZ, 0x1f ;  /* 0x000000191c1c7211 */ /* 0x000fe400078ff8ff */
[----:B------:R-:W-:Y:S02]  /*0b90*/  IADD3.X R25, PT, PT, R6, UR49, RZ, P0, !PT ;  /* 0x0000003106197c10 */ /* 0x000fe400087fe4ff */
[----:B------:R-:W1:Y:S01]  /*0ba0*/  POPC R6, R11 ;  /* 0x0000000b00067309 */ /* 0x000e620000000000 */
[----:B------:R-:W-:-:S05]  /*0bb0*/  SHF.R.U32.HI R29, RZ, 0x4, R28 ;  /* 0x00000004ff1d7819 */ /* 0x000fca000001161c */
[----:B------:R-:W-:-:S04]  /*0bc0*/  IMAD.WIDE.U32 R24, R29, UR50, R24 ;  /* 0x000000321d187c25 */ /* 0x000fc8000f8e0018 */
[----:B------:R-:W-:-:S05]  /*0bd0*/  IMAD R25, R29, UR51, R25 ;  /* 0x000000331d197c24 */ /* 0x000fca000f8e0219 */
[C---:B0-----:R-:W-:Y:S02]  /*0be0*/  SHF.R.U64 R22, R24.reuse, 0x3, R25 ;  /* 0x0000000318167819 */ /* 0x041fe40000001219 */
[----:B------:R-:W-:Y:S01]  /*0bf0*/  LOP3.LUT R24, R24, 0x3f, RZ, 0xc0, !PT ;  /* 0x0000003f18187812 */ /* 0x000fe200078ec0ff */
[----:B--2---:R0:W1:Y:S02]  /*0c00*/  SHFL.IDX PT, R9, R23, R26, 0x1f ;  /* 0x00001f1a17097589 */ /* 0x00406400000e0000 */
[----:B0-----:R-:W-:Y:S02]  /*0c10*/  IMAD.U32 R23, RZ, RZ, UR11 ;  /* 0x0000000bff177e24 */ /* 0x001fe4000f8e00ff */
[----:B-1----:R-:W-:Y:S01]  /*0c20*/  IMAD.IADD R9, R9, 0x1, R6 ;  /* 0x0000000109097824 */ /* 0x002fe200078e0206 */
[----:B------:R-:W-:Y:S02]  /*0c30*/  LOP3.LUT R6, R22, 0x1ffffff8, RZ, 0xc0, !PT ;  /* 0x1ffffff816067812 */ /* 0x000fe400078ec0ff */
[----:B------:R-:W-:-:S02]  /*0c40*/  SHF.L.U32 R22, R7, R24, RZ ;  /* 0x0000001807167219 */ /* 0x000fc400000006ff */
[----:B------:R-:W-:Y:S02]  /*0c50*/  ISETP.LT.U32.AND P0, PT, R9, UR10, PT ;  /* 0x0000000a09007c0c */ /* 0x000fe4000bf01070 */
[----:B------:R-:W-:Y:S02]  /*0c60*/  IADD3 R6, P1, PT, R6, UR52, RZ ;  /* 0x0000003406067c10 */ /* 0x000fe4000ff3e0ff */
[----:B------:R-:W-:Y:S02]  /*0c70*/  ISETP.GT.U32.AND.EX P0, PT, R23, RZ, PT, P0 ;  /* 0x000000ff1700720c */ /* 0x000fe40003f04100 */
[----:B------:R-:W-:Y:S01]  /*0c80*/  SHF.L.U64.HI R23, R7, R24, RZ ;  /* 0x0000001807177219 */ /* 0x000fe200000102ff */
[----:B------:R-:W-:-:S10]  /*0c90*/  IMAD.X R7, RZ, RZ, UR53, P1 ;  /* 0x00000035ff077e24 */ /* 0x000fd400088e06ff */
[----:B------:R-:W-:Y:S05]  /*0ca0*/  @!P0 BRA `(.L_x_108) ;  /* 0x0000000000488947 */ /* 0x000fea0003800000 */
[----:B------:R-:W-:-:S04]  /*0cb0*/  IMAD.HI.U32 R11, R8, 0x8421085, RZ ;  /* 0x08421085080b7827 */ /* 0x000fc800078e00ff */
[----:B------:R-:W-:Y:S02]  /*0cc0*/  IMAD.IADD R26, R8, 0x1, -R11 ;  /* 0x00000001081a7824 */ /* 0x000fe400078e0a0b */
[----:B------:R-:W-:Y:S02]  /*0cd0*/  IMAD.SHL.U32 R24, R9, 0x4, RZ ;  /* 0x0000000409187824 */ /* 0x000fe400078e00ff */
[----:B------:R-:W-:Y:S01]  /*0ce0*/  VIADD R10, R10, UR54 ;  /* 0x000000360a0a7c36 */ /* 0x000fe20008000000 */
[----:B------:R-:W-:Y:S02]  /*0cf0*/  LEA.HI R25, R26, R11, RZ, 0x1f ;  /* 0x0000000b1a197211 */ /* 0x000fe400078ff8ff */
[----:B------:R-:W-:Y:S02]  /*0d00*/  SHF.R.U32.HI R11, RZ, 0x1e, R9 ;  /* 0x0000001eff0b7819 */ /* 0x000fe40000011609 */
[----:B------:R-:W-:Y:S02]  /*0d10*/  SHF.R.U32.HI R29, RZ, 0x4, R25 ;  /* 0x00000004ff1d7819 */ /* 0x000fe40000011619 */
[----:B------:R-:W-:-:S03]  /*0d20*/  IADD3 R26, P0, PT, R24, UR46, RZ ;  /* 0x0000002e181a7c10 */ /* 0x000fc6000ff1e0ff */
[----:B------:R-:W-:Y:S01]  /*0d30*/  IMAD R28, R29, -0x1f, R8 ;  /* 0xffffffe11d1c7824 */ /* 0x000fe200078e0208 */
[----:B------:R-:W-:Y:S02]  /*0d40*/  IADD3.X R27, PT, PT, R11, UR47, RZ, P0, !PT ;  /* 0x0000002f0b1b7c10 */ /* 0x000fe400087fe4ff */
[----:B------:R-:W-:Y:S02]  /*0d50*/  IADD3 R24, P0, PT, R24, UR24, RZ ;  /* 0x0000001818187c10 */ /* 0x000fe4000ff1e0ff */
[----:B------:R-:W-:Y:S01]  /*0d60*/  IADD3 R8, P1, PT, R9, UR26, RZ ;  /* 0x0000001a09087c10 */ /* 0x000fe2000ff3e0ff */
[----:B------:R0:W-:Y:S01]  /*0d70*/  STG.E desc[UR32][R26.64], R29 ;  /* 0x0000001d1a007986 */ /* 0x0001e2000c101920 */
[----:B------:R-:W-:Y:S01]  /*0d80*/  IADD3.X R25, PT, PT, R11, UR25, RZ, P0, !PT ;  /* 0x000000190b197c10 */ /* 0x000fe200087fe4ff */
[----:B------:R-:W-:Y:S02]  /*0d90*/  VIADD R11, R28, 0xfffffff1 ;  /* 0xfffffff11c0b7836 */ /* 0x000fe40000000000 */
[----:B------:R-:W-:-:S02]  /*0da0*/  IMAD.X R9, RZ, RZ, UR27, P1 ;  /* 0x0000001bff097e24 */ /* 0x000fc400088e06ff */
[----:B------:R0:W-:Y:S04]  /*0db0*/  STG.E desc[UR32][R24.64], R10 ;  /* 0x0000000a18007986 */ /* 0x0001e8000c101920 */
[----:B------:R0:W-:Y:S02]  /*0dc0*/  STG.E.U8 desc[UR32][R8.64], R11 ;  /* 0x0000000b08007986 */ /* 0x0001e4000c101120 */
.L_x_108:
[----:B------:R-:W-:Y:S05]  /*0dd0*/  BSYNC.RECONVERGENT B1 ;  /* 0x0000000000017941 */ /* 0x000fea0003800200 */
.L_x_107:
[----:B------:R1:W-:Y:S02]  /*0de0*/  REDG.E.OR.64.STRONG.GPU desc[UR32][R6.64], R22 ;  /* 0x000000160600798e */ /* 0x0003e4000f12e520 */
.L_x_104:
[----:B------:R-:W-:Y:S05]  /*0df0*/  BSYNC.RECONVERGENT B0 ;  /* 0x0000000000007941 */ /* 0x000fea0003800200 */
.L_x_103:
[----:B------:R-:W-:Y:S01]  /*0e00*/  LOP3.LUT R4, R13, R4, RZ, 0xfc, !PT ;  /* 0x000000040d047212 */ /* 0x000fe200078efcff */
[----:B------:R-:W-:Y:S03]  /*0e10*/  BSSY.RECONVERGENT B0, `(.L_x_109) ;  /* 0x0000024000007945 */ /* 0x000fe60003800200 */
[----:B------:R-:W-:-:S13]  /*0e20*/  ISETP.NE.U32.AND P0, PT, R4, RZ, PT ;  /* 0x000000ff0400720c */ /* 0x000fda0003f05070 */
[----:B------:R-:W-:Y:S05]  /*0e30*/  @P0 BRA `(.L_x_110) ;  /* 0x0000000000580947 */ /* 0x000fea0003800000 */
[----:B0-----:R-:W0:Y:S01]  /*0e40*/  I2F.U32.RP R9, R5 ;  /* 0x0000000500097306 */ /* 0x001e220000209000 */
[----:B------:R-:W-:-:S07]  /*0e50*/  ISETP.NE.U32.AND P2, PT, R5, RZ, PT ;  /* 0x000000ff0500720c */ /* 0x000fce0003f45070 */
[----:B0-----:R-:W1:Y:S02]  /*0e60*/  MUFU.RCP R9, R9 ;  /* 0x0000000900097308 */ /* 0x001e640000001000 */
[----:B-1----:R-:W-:Y:S02]  /*0e70*/  VIADD R6, R9, 0xffffffe ;  /* 0x0ffffffe09067836 */ /* 0x002fe40000000000 */
[----:B------:R-:W-:-:S04]  /*0e80*/  IMAD.MOV.U32 R9, RZ, RZ, RZ ;  /* 0x000000ffff097224 */ /* 0x000fc800078e00ff */
        /* <DEDUP_REMOVED lines=17> */
.L_x_110:
[----:B0-----:R-:W-:Y:S01]  /*0fa0*/  IMAD.MOV.U32 R9, RZ, RZ, R12 ;  /* 0x000000ffff097224 */ /* 0x001fe200078e000c */
[----:B------:R-:W-:Y:S01]  /*0fb0*/  MOV R8, 0xfe0 ;  /* 0x00000fe000087802 */ /* 0x000fe20000000f00 */
[----:B-1----:R-:W-:-:S07]  /*0fc0*/  IMAD.MOV.U32 R22, RZ, RZ, R13 ;  /* 0x000000ffff167224 */ /* 0x002fce00078e000d */
[----:B------:R-:W-:Y:S05]  /*0fd0*/  CALL.REL.NOINC `($__internal_5_$__cuda_sm20_div_u64) ;  /* 0x00000008000c7944 */ /* 0x000fea0003c00000 */
[----:B------:R-:W-:Y:S01]  /*0fe0*/  IADD3 R5, P0, PT, RZ, -R6, RZ ;  /* 0x80000006ff057210 */ /* 0x000fe20007f1e0ff */
[----:B------:R-:W-:-:S04]  /*0ff0*/  IMAD.MOV.U32 R8, RZ, RZ, R6 ;  /* 0x000000ffff087224 */ /* 0x000fc800078e0006 */
[----:B------:R-:W-:Y:S02]  /*1000*/  IMAD.X R4, RZ, RZ, ~R4, P0 ;  /* 0x000000ffff047224 */ /* 0x000fe400000e0e04 */
[----:B------:R-:W-:-:S04]  /*1010*/  IMAD.WIDE.U32 R12, R5, UR36, R12 ;  /* 0x00000024050c7c25 */ /* 0x000fc8000f8e000c */
[----:B------:R-:W-:-:S04]  /*1020*/  IMAD R4, R4, UR36, RZ ;  /* 0x0000002404047c24 */ /* 0x000fc8000f8e02ff */
[----:B------:R-:W-:-:S04]  /*1030*/  IMAD R5, R5, UR37, R4 ;  /* 0x0000002505057c24 */ /* 0x000fc8000f8e0204 */
[----:B------:R-:W-:-:S07]  /*1040*/  IMAD.IADD R9, R5, 0x1, R13 ;  /* 0x0000000105097824 */ /* 0x000fce00078e020d */
.L_x_111:
[----:B------:R-:W-:Y:S05]  /*1050*/  BSYNC.RECONVERGENT B0 ;  /* 0x0000000000007941 */ /* 0x000fea0003800200 */
.L_x_109:
        /* <DEDUP_REMOVED lines=29> */
[----:B------:R-:W-:Y:S02]  /*1230*/  IMAD.MOV.U32 R6, RZ, RZ, R8 ;  /* 0x000000ffff067224 */ /* 0x000fe400078e0008 */
[----:B------:R-:W-:Y:S02]  /*1240*/  IMAD.MOV.U32 R7, RZ, RZ, RZ ;  /* 0x000000ffff077224 */ /* 0x000fe400078e00ff */
[----:B------:R-:W-:Y:S02]  /*1250*/  IMAD.X R4, RZ, RZ, UR12, P0 ;  /* 0x0000000cff047e24 */ /* 0x000fe400080e06ff */
[----:B------:R-:W-:-:S04]  /*1260*/  IMAD.WIDE.U32 R6, R5, UR42, R6 ;  /* 0x0000002a05067c25 */ /* 0x000fc8000f8e0006 */
[----:B------:R-:W-:Y:S01]  /*1270*/  IMAD R22, R4, UR42, RZ ;  /* 0x0000002a04167c24 */ /* 0x000fe2000f8e02ff */
[----:B------:R-:W-:-:S03]  /*1280*/  LEA R4, P0, R26, UR44, 0x3 ;  /* 0x0000002c1a047c11 */ /* 0x000fc6000f8018ff */
[----:B------:R-:W-:Y:S01]  /*1290*/  IMAD R23, R5, UR43, R22 ;  /* 0x0000002b05177c24 */ /* 0x000fe2000f8e0216 */
[----:B------:R-:W-:-:S03]  /*12a0*/  LEA.HI.X R5, R26, UR45, RZ, 0x3, P0 ;  /* 0x0000002d1a057c11 */ /* 0x000fc600080f1cff */
[----:B------:R-:W-:-:S05]  /*12b0*/  IMAD.IADD R7, R7, 0x1, R23 ;  /* 0x0000000107077824 */ /* 0x000fca00078e0217 */
[----:B------:R0:W-:Y:S04]  /*12c0*/  STG.E.64 desc[UR32][R4.64], R6 ;  /* 0x0000000604007986 */ /* 0x0001e8000c101b20 */
[----:B------:R-:W2:Y:S01]  /*12d0*/  LDG.E.U16 R29, desc[UR32][R16.64] ;  /* 0x00000020101d7981 */ /* 0x000ea2000c1e1500 */
[----:B------:R-:W-:Y:S01]  /*12e0*/  IMAD.SHL.U32 R27, R26, 0x2, RZ ;  /* 0x000000021a1b7824 */ /* 0x000fe200078e00ff */
[----:B------:R-:W-:-:S04]  /*12f0*/  SHF.R.U32.HI R26, RZ, 0x1f, R26 ;  /* 0x0000001fff1a7819 */ /* 0x000fc8000001161a */
[----:B------:R-:W-:-:S04]  /*1300*/  IADD3 R22, P0, PT, R27, UR16, RZ ;  /* 0x000000101b167c10 */ /* 0x000fc8000ff1e0ff */
[----:B------:R-:W-:-:S05]  /*1310*/  IADD3.X R23, PT, PT, R26, UR17, RZ, P0, !PT ;  /* 0x000000111a177c10 */ /* 0x000fca00087fe4ff */
[----:B--2---:R1:W-:Y:S04]  /*1320*/  STG.E.U16 desc[UR32][R22.64], R29 ;  /* 0x0000001d16007986 */ /* 0x0043e8000c101520 */
[----:B------:R-:W2:Y:S01]  /*1330*/  LDG.E.U16 R28, desc[UR32][R20.64] ;  /* 0x00000020141c7981 */ /* 0x000ea2000c1e1500 */
[----:B------:R-:W-:-:S04]  /*1340*/  IADD3 R24, P0, PT, R27, UR18, RZ ;  /* 0x000000121b187c10 */ /* 0x000fc8000ff1e0ff */
[----:B------:R-:W-:Y:S02]  /*1350*/  IADD3.X R25, PT, PT, R26, UR19, RZ, P0, !PT ;  /* 0x000000131a197c10 */ /* 0x000fe400087fe4ff */
[----:B0-----:R-:W-:-:S03]  /*1360*/  IADD3 R4, P0, PT, R27, UR20, RZ ;  /* 0x000000141b047c10 */ /* 0x001fc6000ff1e0ff */
[----:B--2---:R-:W-:Y:S04]  /*1370*/  STG.E.U16 desc[UR32][R24.64], R28 ;  /* 0x0000001c18007986 */ /* 0x004fe8000c101520 */
[----:B-1----:R-:W2:Y:S01]  /*1380*/  LDG.E.U16 R23, desc[UR32][R18.64] ;  /* 0x0000002012177981 */ /* 0x002ea2000c1e1500 */
[----:B------:R-:W-:Y:S02]  /*1390*/  IADD3.X R5, PT, PT, R26, UR21, RZ, P0, !PT ;  /* 0x000000151a057c10 */ /* 0x000fe400087fe4ff */
[----:B------:R-:W-:-:S03]  /*13a0*/  IADD3 R6, P0, PT, R27, UR22, RZ ;  /* 0x000000161b067c10 */ /* 0x000fc6000ff1e0ff */
[----:B--2---:R0:W-:Y:S04]  /*13b0*/  STG.E.U16 desc[UR32][R4.64], R23 ;  /* 0x0000001704007986 */ /* 0x0041e8000c101520 */
[----:B0-----:R-:W2:Y:S01]  /*13c0*/  LDG.E.U16 R5, desc[UR32][R14.64] ;  /* 0x000000200e057981 */ /* 0x001ea2000c1e1500 */
[----:B------:R-:W-:-:S05]  /*13d0*/  IADD3.X R7, PT, PT, R26, UR23, RZ, P0, !PT ;  /* 0x000000171a077c10 */ /* 0x000fca00087fe4ff */
[----:B--2---:R0:W-:Y:S02]  /*13e0*/  STG.E.U16 desc[UR32][R6.64], R5 ;  /* 0x0000000506007986 */ /* 0x0041e4000c101520 */
.L_x_115:
[----:B------:R-:W-:Y:S05]  /*13f0*/  BSYNC.RECONVERGENT B1 ;  /* 0x0000000000017941 */ /* 0x000fea0003800200 */
.L_x_114:
[----:B------:R-:W-:Y:S01]  /*1400*/  VOTEU.ANY UR8, UPT, PT ;  /* 0x0000000000087886 */ /* 0x000fe200038e0100 */
[----:B0-----:R-:W0:Y:S01]  /*1410*/  LDC.64 R4, c[0x0][0x400] ;  /* 0x00010000ff047b82 */ /* 0x001e220000000a00 */
[----:B------:R-:W1:Y:S08]  /*1420*/  FLO.U32 R24, UR8 ;  /* 0x0000000800187d00 */ /* 0x000e7000080e0000 */
[----:B------:R-:W0:Y:S01]  /*1430*/  POPC R23, UR8 ;  /* 0x0000000800177d09 */ /* 0x000e220008000000 */
[----:B-1----:R-:W-:-:S13]  /*1440*/  ISETP.EQ.U32.AND P0, PT, R24, R11, PT ;  /* 0x0000000b1800720c */ /* 0x002fda0003f02070 */
[----:B0-----:R0:W2:Y:S01]  /*1450*/  @P0 ATOMG.E.ADD.STRONG.GPU PT, R5, desc[UR32][R4.64], R23 ;  /* 0x80000017040509a8 */ /* 0x0010a200081ef120 */
[----:B------:R-:W-:Y:S01]  /*1460*/  IMAD.HI.U32 R7, R8, 0x8421085, RZ ;  /* 0x0842108508077827 */ /* 0x000fe200078e00ff */
[----:B------:R-:W-:Y:S01]  /*1470*/  LOP3.LUT R13, R13, UR8, RZ, 0xc0, !PT ;  /* 0x000000080d0d7c12 */ /* 0x000fe2000f8ec0ff */
[----:B------:R-:W-:Y:S01]  /*1480*/  BSSY.RECONVERGENT B1, `(.L_x_116) ;  /* 0x0000028000017945 */ /* 0x000fe20003800200 */
[----:B------:R-:W-:Y:S01]  /*1490*/  IADD3 R6, P0, PT, R12, UR48, RZ ;  /* 0x000000300c067c10 */ /* 0x000fe2000ff1e0ff */
[----:B------:R-:W-:-:S03]  /*14a0*/  IMAD.IADD R26, R8, 0x1, -R7 ;  /* 0x00000001081a7824 */ /* 0x000fc600078e0a07 */
[----:B------:R-:W1:Y:S02]  /*14b0*/  POPC R13, R13 ;  /* 0x0000000d000d7309 */ /* 0x000e640000000000 */
[----:B------:R-:W-:Y:S02]  /*14c0*/  LEA.HI R26, R26, R7, RZ, 0x1f ;  /* 0x000000071a1a7211 */ /* 0x000fe400078ff8ff */
[----:B------:R-:W-:Y:S02]  /*14d0*/  IADD3.X R7, PT, PT, R9, UR49, RZ, P0, !PT ;  /* 0x0000003109077c10 */ /* 0x000fe400087fe4ff */
[----:B------:R-:W-:-:S05]  /*14e0*/  SHF.R.U32.HI R9, RZ, 0x4, R26 ;  /* 0x00000004ff097819 */ /* 0x000fca000001161a */
[----:B------:R-:W-:-:S04]  /*14f0*/  IMAD.WIDE.U32 R6, R9, UR50, R6 ;  /* 0x0000003209067c25 */ /* 0x000fc8000f8e0006 */
[----:B------:R-:W-:-:S05]  /*1500*/  IMAD R7, R9, UR51, R7 ;  /* 0x0000003309077c24 */ /* 0x000fca000f8e0207 */
[----:B0-----:R-:W-:Y:S01]  /*1510*/  SHF.R.U64 R4, R6, 0x3, R7 ;  /* 0x0000000306047819 */ /* 0x001fe20000001207 */
[----:B------:R-:W-:-:S03]  /*1520*/  IMAD.U32 R7, RZ, RZ, UR11 ;  /* 0x0000000bff077e24 */ /* 0x000fc6000f8e00ff */
[----:B------:R-:W-:-:S04]  /*1530*/  LOP3.LUT R4, R4, 0x1ffffff8, RZ, 0xc0, !PT ;  /* 0x1ffffff804047812 */ /* 0x000fc800078ec0ff */
[----:B------:R-:W-:Y:S01]  /*1540*/  IADD3 R4, P1, PT, R4, UR52, RZ ;  /* 0x0000003404047c10 */ /* 0x000fe2000ff3e0ff */
[----:B--2---:R0:W1:Y:S02]  /*1550*/  SHFL.IDX PT, R22, R5, R24, 0x1f ;  /* 0x00001f1805167589 */ /* 0x00406400000e0000 */
[----:B0-----:R-:W-:-:S04]  /*1560*/  LOP3.LUT R5, R6, 0x3f, RZ, 0xc0, !PT ;  /* 0x0000003f06057812 */ /* 0x001fc800078ec0ff */
[----:B------:R-:W-:Y:S01]  /*1570*/  SHF.L.U32 R6, R10, R5, RZ ;  /* 0x000000050a067219 */ /* 0x000fe200000006ff */
[----:B-1----:R-:W-:-:S05]  /*1580*/  IMAD.IADD R22, R22, 0x1, R13 ;  /* 0x0000000116167824 */ /* 0x002fca00078e020d */
[----:B------:R-:W-:-:S04]  /*1590*/  ISETP.LT.U32.AND P0, PT, R22, UR10, PT ;  /* 0x0000000a16007c0c */ /* 0x000fc8000bf01070 */
[----:B------:R-:W-:Y:S02]  /*15a0*/  ISETP.GT.U32.AND.EX P0, PT, R7, RZ, PT, P0 ;  /* 0x000000ff0700720c */ /* 0x000fe40003f04100 */
[----:B------:R-:W-:Y:S01]  /*15b0*/  SHF.L.U64.HI R7, R10, R5, RZ ;  /* 0x000000050a077219 */ /* 0x000fe200000102ff */
[----:B------:R-:W-:-:S10]  /*15c0*/  IMAD.X R5, RZ, RZ, UR53, P1 ;  /* 0x00000035ff057e24 */ /* 0x000fd400088e06ff */
[----:B------:R-:W-:Y:S05]  /*15d0*/  @!P0 BRA `(.L_x_117) ;  /* 0x0000000000488947 */ /* 0x000fea0003800000 */
[----:B------:R-:W-:Y:S01]  /*15e0*/  IMAD.HI.U32 R9, R8, 0x8421085, RZ ;  /* 0x0842108508097827 */ /* 0x000fe200078e00ff */
[----:B------:R-:W-:-:S03]  /*15f0*/  SHF.R.U32.HI R13, RZ, 0x1e, R22 ;  /* 0x0000001eff0d7819 */ /* 0x000fc60000011616 */
[----:B------:R-:W-:Y:S02]  /*1600*/  IMAD.IADD R10, R8, 0x1, -R9 ;  /* 0x00000001080a7824 */ /* 0x000fe400078e0a09 */
[C---:B------:R-:W-:Y:S01]  /*1610*/  IMAD.SHL.U32 R24, R22.reuse, 0x4, RZ ;  /* 0x0000000416187824 */ /* 0x040fe200078e00ff */
[----:B------:R-:W-:Y:S01]  /*1620*/  IADD3 R22, P2, PT, R22, UR26, RZ ;  /* 0x0000001a16167c10 */ /* 0x000fe2000ff5e0ff */
[----:B------:R-:W-:Y:S01]  /*1630*/  VIADD R27, R12, UR54 ;  /* 0x000000360c1b7c36 */ /* 0x000fe20008000000 */
[----:B------:R-:W-:Y:S02]  /*1640*/  LEA.HI R9, R10, R9, RZ, 0x1f ;  /* 0x000000090a097211 */ /* 0x000fe400078ff8ff */
[C---:B------:R-:W-:Y:S01]  /*1650*/  IADD3 R10, P0, PT, R24.reuse, UR46, RZ ;  /* 0x0000002e180a7c10 */ /* 0x040fe2000ff1e0ff */
[----:B------:R-:W-:Y:S01]  /*1660*/  IMAD.X R23, RZ, RZ, UR27, P2 ;  /* 0x0000001bff177e24 */ /* 0x000fe200090e06ff */
[----:B------:R-:W-:Y:S02]  /*1670*/  SHF.R.U32.HI R9, RZ, 0x4, R9 ;  /* 0x00000004ff097819 */ /* 0x000fe40000011609 */
[----:B------:R-:W-:-:S02]  /*1680*/  IADD3 R24, P1, PT, R24, UR24, RZ ;  /* 0x0000001818187c10 */ /* 0x000fc4000ff3e0ff */
[----:B------:R-:W-:Y:S01]  /*1690*/  IADD3.X R11, PT, PT, R13, UR47, RZ, P0, !PT ;  /* 0x0000002f0d0b7c10 */ /* 0x000fe200087fe4ff */
[----:B------:R-:W-:Y:S01]  /*16a0*/  IMAD R8, R9, -0x1f, R8 ;  /* 0xffffffe109087824 */ /* 0x000fe200078e0208 */
[----:B------:R-:W-:-:S03]  /*16b0*/  IADD3.X R25, PT, PT, R13, UR25, RZ, P1, !PT ;  /* 0x000000190d197c10 */ /* 0x000fc60008ffe4ff */
[----:B------:R-:W-:Y:S01]  /*16c0*/  VIADD R13, R8, 0xfffffff1 ;  /* 0xfffffff1080d7836 */ /* 0x000fe20000000000 */
[----:B------:R0:W-:Y:S04]  /*16d0*/  STG.E desc[UR32][R10.64], R9 ;  /* 0x000000090a007986 */ /* 0x0001e8000c101920 */
[----:B------:R0:W-:Y:S04]  /*16e0*/  STG.E desc[UR32][R24.64], R27 ;  /* 0x0000001b18007986 */ /* 0x0001e8000c101920 */
[----:B------:R0:W-:Y:S02]  /*16f0*/  STG.E.U8 desc[UR32][R22.64], R13 ;  /* 0x0000000d16007986 */ /* 0x0001e4000c101120 */
.L_x_117:
[----:B------:R-:W-:Y:S05]  /*1700*/  BSYNC.RECONVERGENT B1 ;  /* 0x0000000000017941 */ /* 0x000fea0003800200 */
.L_x_116:
[----:B------:R1:W-:Y:S02]  /*1710*/  REDG.E.OR.64.STRONG.GPU desc[UR32][R4.64], R6 ;  /* 0x000000060400798e */ /* 0x0003e4000f12e520 */
.L_x_113:
[----:B------:R-:W-:Y:S05]  /*1720*/  BSYNC.RECONVERGENT B0 ;  /* 0x0000000000007941 */ /* 0x000fea0003800200 */
.L_x_112:
        /* <DEDUP_REMOVED lines=14> */
        .weak           $__internal_5_$__cuda_sm20_div_u64
        .type           $__internal_5_$__cuda_sm20_div_u64,@function
        .size           $__internal_5_$__cuda_sm20_div_u64,(.L_x_151 - $__internal_5_$__cuda_sm20_div_u64)
$__internal_5_$__cuda_sm20_div_u64:
        /* <DEDUP_REMOVED lines=42> */
[C---:B------:R-:W-:Y:S01]  /*1ab0*/  IMAD R5, R7.reuse, UR9, R5 ;  /* 0x0000000907057c24 */ /* 0x040fe2000f8e0205 */
[----:B------:R-:W-:Y:S02]  /*1ac0*/  IADD3 R4, P2, PT, R7, 0x1, RZ ;  /* 0x0000000107047810 */ /* 0x000fe40007f5e0ff */
[----:B------:R-:W-:Y:S01]  /*1ad0*/  ISETP.GE.U32.AND P0, PT, R24, UR8, PT ;  /* 0x0000000818007c0c */ /* 0x000fe2000bf06070 */
[----:B------:R-:W-:-:S04]  /*1ae0*/  IMAD R5, R6, UR8, R5 ;  /* 0x0000000806057c24 */ /* 0x000fc8000f8e0205 */
[----:B------:R-:W-:Y:S01]  /*1af0*/  IMAD.X R23, R22, 0x1, ~R5, P1 ;  /* 0x0000000116177824 */ /* 0x000fe200008e0e05 */
[----:B------:R-:W-:Y:S01]  /*1b00*/  IADD3 R9, P1, PT, R24, -UR8, RZ ;  /* 0x8000000818097c10 */ /* 0x000fe2000ff3e0ff */
[----:B------:R-:W-:-:S03]  /*1b10*/  IMAD.X R5, RZ, RZ, R6, P2 ;  /* 0x000000ffff057224 */ /* 0x000fc600010e0606 */
[C---:B------:R-:W-:Y:S02]  /*1b20*/  ISETP.GE.U32.AND.EX P0, PT, R23.reuse, UR9, PT, P0 ;  /* 0x0000000917007c0c */ /* 0x040fe4000bf06100 */
[----:B------:R-:W-:Y:S02]  /*1b30*/  IADD3.X R22, PT, PT, R23, ~UR9, RZ, P1, !PT ;  /* 0x8000000917167c10 */ /* 0x000fe40008ffe4ff */
[----:B------:R-:W-:Y:S02]  /*1b40*/  SEL R9, R9, R24, P0 ;  /* 0x0000001809097207 */ /* 0x000fe40000000000 */
[----:B------:R-:W-:Y:S02]  /*1b50*/  SEL R7, R4, R7, P0 ;  /* 0x0000000704077207 */ /* 0x000fe40000000000 */
[----:B------:R-:W-:Y:S02]  /*1b60*/  SEL R4, R22, R23, P0 ;  /* 0x0000001716047207 */ /* 0x000fe40000000000 */
[----:B------:R-:W-:-:S02]  /*1b70*/  SEL R5, R5, R6, P0 ;  /* 0x0000000605057207 */ /* 0x000fc40000000000 */
[----:B------:R-:W-:Y:S01]  /*1b80*/  ISETP.GE.U32.AND P0, PT, R9, UR8, PT ;  /* 0x0000000809007c0c */ /* 0x000fe2000bf06070 */
[----:B------:R-:W-:Y:S01]  /*1b90*/  IMAD.MOV.U32 R9, RZ, RZ, 0x0 ;  /* 0x00000000ff097424 */ /* 0x000fe200078e00ff */
[----:B------:R-:W-:Y:S02]  /*1ba0*/  IADD3 R6, P2, PT, R7, 0x1, RZ ;  /* 0x0000000107067810 */ /* 0x000fe40007f5e0ff */
[----:B------:R-:W-:Y:S02]  /*1bb0*/  ISETP.GE.U32.AND.EX P0, PT, R4, UR9, PT, P0 ;  /* 0x0000000904007c0c */ /* 0x000fe4000bf06100 */
[----:B------:R-:W-:Y:S01]  /*1bc0*/  ISETP.NE.U32.AND P1, PT, RZ, UR8, PT ;  /* 0x00000008ff007c0c */ /* 0x000fe2000bf25070 */
[----:B------:R-:W-:Y:S01]  /*1bd0*/  IMAD.X R4, RZ, RZ, R5, P2 ;  /* 0x000000ffff047224 */ /* 0x000fe200010e0605 */
[----:B------:R-:W-:Y:S02]  /*1be0*/  SEL R6, R6, R7, P0 ;  /* 0x0000000706067207 */ /* 0x000fe40000000000 */
[----:B------:R-:W-:-:S02]  /*1bf0*/  ISETP.NE.AND.EX P1, PT, RZ, UR9, PT, P1 ;  /* 0x00000009ff007c0c */ /* 0x000fc4000bf25310 */
[----:B------:R-:W-:Y:S02]  /*1c00*/  SEL R4, R4, R5, P0 ;  /* 0x0000000504047207 */ /* 0x000fe40000000000 */
[----:B------:R-:W-:Y:S02]  /*1c10*/  SEL R6, R6, 0xffffffff, P1 ;  /* 0xffffffff06067807 */ /* 0x000fe40000800000 */
[----:B------:R-:W-:Y:S01]  /*1c20*/  SEL R4, R4, 0xffffffff, P1 ;  /* 0xffffffff04047807 */ /* 0x000fe20000800000 */
[----:B------:R-:W-:Y:S06]  /*1c30*/  RET.REL.NODEC R8 `(openResults) ;  /* 0xffffffe008f07950 */ /* 0x000fec0003c3ffff */
.L_x_119:
        /* <DEDUP_REMOVED lines=12> */
.L_x_151:


//--------------------- .text.openResultsBatch    --------------------------
	.section	.text.openResultsBatch,"ax",@progbits
	.align	128
        .global         openResultsBatch
        .type           openResultsBatch,@function
        .size           openResultsBatch,(.L_x_152 - openResultsBatch)
        .other          openResultsBatch,@"STO_CUDA_ENTRY STV_DEFAULT"
openResultsBatch:
.text.openResultsBatch:
        /* <DEDUP_REMOVED lines=14> */
[----:B------:R-:W3:Y:S01]  /*00e0*/  LDCU UR22, c[0x0][0x3a4] ;  /* 0x00007480ff1677ac */ /* 0x000ee20008000800 */
[----:B------:R-:W4:Y:S01]  /*00f0*/  LDCU UR23, c[0x0][0x3a0] ;  /* 0x00007400ff1777ac */ /* 0x000f220008000800 */
[C---:B0-----:R-:W-:Y:S02]  /*0100*/  IADD3 R2, P0, PT, R8.reuse, UR4, RZ ;  /* 0x0000000408027c10 */ /* 0x041fe4000ff1e0ff */
[C---:B------:R-:W-:Y:S01]  /*0110*/  IADD3 R4, P1, PT, R8.reuse, UR6, RZ ;  /* 0x0000000608047c10 */ /* 0x040fe2000ff3e0ff */
[----:B------:R-:W0:Y:S01]  /*0120*/  LDCU.64 UR24, c[0x0][0x3a0] ;  /* 0x00007400ff1877ac */ /* 0x000e220008000a00 */
[----:B-1----:R-:W-:-:S02]  /*0130*/  IADD3 R8, P2, PT, R8, UR8, RZ ;  /* 0x0000000808087c10 */ /* 0x002fc4000ff5e0ff */
[C---:B------:R-:W-:Y:S01]  /*0140*/  IADD3.X R3, PT, PT, R6.reuse, UR5, RZ, P0, !PT ;  /* 0x0000000506037c10 */ /* 0x040fe200087fe4ff */
[----:B------:R-:W1:Y:S01]  /*0150*/  LDCU.64 UR12, c[0x0][0x3c0] ;  /* 0x00007800ff0c77ac */ /* 0x000e620008000a00 */
[C---:B------:R-:W-:Y:S02]  /*0160*/  IADD3.X R5, PT, PT, R6.reuse, UR7, RZ, P1, !PT ;  /* 0x0000000706057c10 */ /* 0x040fe40008ffe4ff */
[----:B------:R-:W-:Y:S01]  /*0170*/  IADD3.X R9, PT, PT, R6, UR9, RZ, P2, !PT ;  /* 0x0000000906097c10 */ /* 0x000fe200097fe4ff */
[----:B------:R-:W0:Y:S01]  /*0180*/  LDCU.64 UR14, c[0x0][0x3a8] ;  /* 0x00007500ff0e77ac */ /* 0x000e220008000a00 */
[----:B--2---:R-:W2:Y:S01]  /*0190*/  LDG.E.64 R2, desc[UR10][R2.64] ;  /* 0x0000000a02027981 */ /* 0x004ea2000c1e1b00 */
[----:B------:R-:W0:Y:S03]  /*01a0*/  LDCU.64 UR16, c[0x0][0x3b0] ;  /* 0x00007600ff1077ac */ /* 0x000e260008000a00 */
[----:B------:R-:W2:Y:S01]  /*01b0*/  LDG.E.64 R4, desc[UR10][R4.64] ;  /* 0x0000000a04047981 */ /* 0x000ea2000c1e1b00 */
[----:B------:R-:W0:Y:S03]  /*01c0*/  LDCU.64 UR18, c[0x0][0x3c8] ;  /* 0x00007900ff1277ac */ /* 0x000e260008000a00 */
[----:B------:R-:W2:Y:S01]  /*01d0*/  LDG.E.64 R6, desc[UR10][R8.64] ;  /* 0x0000000a08067981 */ /* 0x000ea2000c1e1b00 */
[----:B------:R-:W0:Y:S01]  /*01e0*/  LDCU.64 UR20, c[0x0][0x398] ;  /* 0x00007300ff1477ac */ /* 0x000e220008000a00 */
[----:B------:R-:W-:Y:S01]  /*01f0*/  UMOV UR4, URZ ;  /* 0x000000ff00047c82 */ /* 0x000fe20008000000 */
[----:B------:R-:W-:Y:S01]  /*0200*/  UMOV UR9, 0x3 ;  /* 0x0000000300097882 */ /* 0x000fe20000000000 */
[----:B------:R-:W-:Y:S01]  /*0210*/  UMOV UR5, URZ ;  /* 0x000000ff00057c82 */ /* 0x000fe20008000000 */
[----:B--2---:R-:W-:-:S02]  /*0220*/  LOP3.LUT R6, R6, R4, R2, 0x96, !PT ;  /* 0x0000000406067212 */ /* 0x004fc400078e9602 */
[----:B01-34-:R-:W-:-:S07]  /*0230*/  LOP3.LUT R7, R7, R5, R3, 0x96, !PT ;  /* 0x0000000507077212 */ /* 0x01bfce00078e9603 */
.L_x_140:
[C---:B0-----:R-:W-:Y:S01]  /*0240*/  LEA R2, P0, R0.reuse, UR9, 0x6 ;  /* 0x0000000900027c11 */ /* 0x041fe2000f8030ff */
[----:B------:R-:W-:Y:S01]  /*0250*/  IMAD.U32 R9, RZ, RZ, UR22 ;  /* 0x00000016ff097e24 */ /* 0x000fe2000f8e00ff */
[----:B------:R-:W-:Y:S01]  /*0260*/  UIADD3 UR4, UPT, UPT, UR4, 0x4, URZ ;  /* 0x0000000404047890 */ /* 0x000fe2000fffe0ff */
[----:B------:R-:W-:Y:S01]  /*0270*/  BSSY.RECONVERGENT B0, `(.L_x_120) ;  /* 0x000002e000007945 */ /* 0x000fe20003800200 */
[----:B------:R-:W-:Y:S01]  /*0280*/  LEA.HI.X R3, R0, UR5, RZ, 0x6, P0 ;  /* 0x0000000500037c11 */ /* 0x000fe200080f34ff */
[----:B------:R-:W0:Y:S01]  /*0290*/  LDCU.64 UR6, c[0x0][0x3a0] ;  /* 0x00007400ff0677ac */ /* 0x000e220008000a00 */
[----:B------:R-:W-:Y:S01]  /*02a0*/  IADD3 R4, P0, PT, R2, -0x3, RZ ;  /* 0xfffffffd02047810 */ /* 0x000fe20007f1e0ff */
[----:B------:R-:W-:-:S03]  /*02b0*/  UISETP.NE.AND UP1, UPT, UR4, 0x40, UPT ;  /* 0x000000400400788c */ /* 0x000fc6000bf25270 */
[----:B------:R-:W-:-:S04]  /*02c0*/  IADD3.X R5, PT, PT, R3, -0x1, RZ, P0, !PT ;  /* 0xffffffff03057810 */ /* 0x000fc800007fe4ff */
[----:B------:R-:W-:-:S04]  /*02d0*/  LOP3.LUT R8, R5, R9, RZ, 0xfc, !PT ;  /* 0x0000000905087212 */ /* 0x000fc800078efcff */
[----:B------:R-:W-:-:S13]  /*02e0*/  ISETP.NE.U32.AND P0, PT, R8, RZ, PT ;  /* 0x000000ff0800720c */ /* 0x000fda0003f05070 */
[----:B0-----:R-:W-:Y:S05]  /*02f0*/  @P0 BRA `(.L_x_121) ;  /* 0x00000000005c0947 */ /* 0x001fea0003800000 */
[----:B------:R-:W-:Y:S02]  /*0300*/  IMAD.U32 R11, RZ, RZ, UR23 ;  /* 0x00000017ff0b7e24 */ /* 0x000fe4000f8e00ff */
[----:B------:R-:W-:Y:S02]  /*0310*/  IMAD.MOV.U32 R14, RZ, RZ, RZ ;  /* 0x000000ffff0e7224 */ /* 0x000fe400078e00ff */
        /* <DEDUP_REMOVED lines=21> */
.L_x_121:
[----:B------:R-:W-:Y:S01]  /*0470*/  IMAD.MOV.U32 R11, RZ, RZ, R4 ;  /* 0x000000ffff0b7224 */ /* 0x000fe200078e0004 */
[----:B------:R-:W-:Y:S02]  /*0480*/  MOV R12, R5 ;  /* 0x00000005000c7202 */ /* 0x000fe40000000f00 */
[----:B------:R-:W-:-:S07]  /*0490*/  MOV R10, 0x4b0 ;  /* 0x000004b0000a7802 */ /* 0x000fce0000000f00 */
[----:B------:R-:W-:Y:S05]  /*04a0*/  CALL.REL.NOINC `($__internal_6_$__cuda_sm20_div_u64) ;  /* 0x0000001000107944 */ /* 0x000fea0003c00000 */
[----:B------:R-:W-:Y:S01]  /*04b0*/  IADD3 R15, P0, PT, RZ, -R8, RZ ;  /* 0x80000008ff0f7210 */ /* 0x000fe20007f1e0ff */
[----:B------:R-:W-:Y:S02]  /*04c0*/  IMAD.U32 R11, RZ, RZ, UR24 ;  /* 0x00000018ff0b7e24 */ /* 0x000fe4000f8e00ff */
[----:B------:R-:W-:Y:S02]  /*04d0*/  IMAD.MOV.U32 R13, RZ, RZ, R8 ;  /* 0x000000ffff0d7224 */ /* 0x000fe400078e0008 */
[----:B------:R-:W-:Y:S02]  /*04e0*/  IMAD.X R10, RZ, RZ, ~R9, P0 ;  /* 0x000000ffff0a7224 */ /* 0x000fe400000e0e09 */
[----:B------:R-:W-:Y:S02]  /*04f0*/  IMAD.U32 R9, RZ, RZ, UR25 ;  /* 0x00000019ff097e24 */ /* 0x000fe4000f8e00ff */
[-C--:B------:R-:W-:Y:S02]  /*0500*/  IMAD R10, R10, R11.reuse, RZ ;  /* 0x0000000b0a0a7224 */ /* 0x080fe400078e02ff */
[----:B------:R-:W-:-:S04]  /*0510*/  IMAD.WIDE.U32 R4, R15, R11, R4 ;  /* 0x0000000b0f047225 */ /* 0x000fc800078e0004 */
[----:B------:R-:W-:Y:S02]  /*0520*/  IMAD R15, R15, R9, R10 ;  /* 0x000000090f0f7224 */ /* 0x000fe400078e020a */
[----:B------:R-:W-:Y:S02]  /*0530*/  IMAD.MOV.U32 R12, RZ, RZ, R4 ;  /* 0x000000ffff0c7224 */ /* 0x000fe400078e0004 */
[----:B------:R-:W-:-:S07]  /*0540*/  IMAD.IADD R14, R5, 0x1, R15 ;  /* 0x00000001050e7824 */ /* 0x000fce00078e020f */
.L_x_122:
[----:B------:R-:W-:Y:S05]  /*0550*/  BSYNC.RECONVERGENT B0 ;  /* 0x0000000000007941 */ /* 0x000fea0003800200 */
.L_x_120:
        /* <DEDUP_REMOVED lines=10> */
[----:B------:R-:W-:Y:S02]  /*0600*/  LOP3.LUT P0, RZ, R10, R7, RZ, 0xc0, P0 ;  /* 0x000000070aff7212 */ /* 0x000fe4000000c0ff */
[----:B------:R-:W-:Y:S02]  /*0610*/  IADD3 R4, P3, PT, R2, -0x2, RZ ;  /* 0xfffffffe02047810 */ /* 0x000fe40007f7e0ff */
[----:B------:R-:W-:Y:S02]  /*0620*/  PLOP3.LUT P1, PT, P1, P0, PT, 0xf2, 0x2f ;  /* 0x00000000002f781c */ /* 0x000fe40000f21e72 */
[----:B------:R-:W-:-:S04]  /*0630*/  IADD3.X R5, PT, PT, R3, -0x1, RZ, P3, !PT ;  /* 0xffffffff03057810 */ /* 0x000fc80001ffe4ff */
[----:B------:R-:W-:-:S04]  /*0640*/  LOP3.LUT R10, R5, R9, RZ, 0xfc, !PT ;  /* 0x00000009050a7212 */ /* 0x000fc800078efcff */
[----:B------:R-:W-:-:S03]  /*0650*/  ISETP.NE.U32.AND P0, PT, R10, RZ, PT ;  /* 0x000000ff0a00720c */ /* 0x000fc60003f05070 */
[----:B------:R-:W-:Y:S10]  /*0660*/  @P1 BRA `(.L_x_124) ;  /* 0x0000000000401947 */ /* 0x000ff40003800000 */
[----:B------:R-:W-:Y:S01]  /*0670*/  IMAD.HI.U32 R10, R13, 0x8421085, RZ ;  /* 0x084210850d0a7827 */ /* 0x000fe200078e00ff */
[----:B------:R-:W-:-:S03]  /*0680*/  IADD3 R12, P1, PT, R12, UR16, RZ ;  /* 0x000000100c0c7c10 */ /* 0x000fc6000ff3e0ff */
[----:B------:R-:W-:-:S05]  /*0690*/  IMAD.IADD R13, R13, 0x1, -R10 ;  /* 0x000000010d0d7824 */ /* 0x000fca00078e0a0a */
[----:B------:R-:W-:Y:S02]  /*06a0*/  LEA.HI R10, R13, R10, RZ, 0x1f ;  /* 0x0000000a0d0a7211 */ /* 0x000fe400078ff8ff */
[----:B------:R-:W-:Y:S02]  /*06b0*/  IADD3.X R13, PT, PT, R14, UR17, RZ, P1, !PT ;  /* 0x000000110e0d7c10 */ /* 0x000fe40008ffe4ff */
[----:B------:R-:W-:-:S05]  /*06c0*/  SHF.R.U32.HI R15, RZ, 0x4, R10 ;  /* 0x00000004ff0f7819 */ /* 0x000fca000001160a */
[----:B------:R-:W-:-:S04]  /*06d0*/  IMAD.WIDE.U32 R12, R15, UR18, R12 ;  /* 0x000000120f0c7c25 */ /* 0x000fc8000f8e000c */
[----:B------:R-:W-:-:S05]  /*06e0*/  IMAD R15, R15, UR19, R13 ;  /* 0x000000130f0f7c24 */ /* 0x000fca000f8e020d */
[C---:B------:R-:W-:Y:S02]  /*06f0*/  SHF.R.U64 R14, R12.reuse, 0x3, R15 ;  /* 0x000000030c0e7819 */ /* 0x040fe4000000120f */
[----:B------:R-:W-:Y:S02]  /*0700*/  LOP3.LUT R15, R12, 0x3f, RZ, 0xc0, !PT ;  /* 0x0000003f0c0f7812 */ /* 0x000fe400078ec0ff */
[----:B------:R-:W-:Y:S02]  /*0710*/  LOP3.LUT R14, R14, 0x1ffffff8, RZ, 0xc0, !PT ;  /* 0x1ffffff80e0e7812 */ /* 0x000fe400078ec0ff */
[-C--:B------:R-:W-:Y:S02]  /*0720*/  SHF.L.U64.HI R13, R8, R15.reuse, RZ ;  /* 0x0000000f080d7219 */ /* 0x080fe400000102ff */
[----:B------:R-:W-:Y:S02]  /*0730*/  IADD3 R14, P1, PT, R14, UR20, RZ ;  /* 0x000000140e0e7c10 */ /* 0x000fe4000ff3e0ff */
[----:B------:R-:W-:-:S03]  /*0740*/  SHF.L.U32 R12, R8, R15, RZ ;  /* 0x0000000f080c7219 */ /* 0x000fc600000006ff */
[----:B------:R-:W-:-:S05]  /*0750*/  IMAD.X R15, RZ, RZ, UR21, P1 ;  /* 0x00000015ff0f7e24 */ /* 0x000fca00088e06ff */
[----:B------:R0:W-:Y:S03]  /*0760*/  REDG.E.OR.64.STRONG.GPU desc[UR10][R14.64], R12 ;  /* 0x0000000c0e00798e */ /* 0x0001e6000f12e50a */
.L_x_124:
[----:B------:R-:W-:Y:S05]  /*0770*/  BSYNC.RECONVERGENT B0 ;  /* 0x0000000000007941 */ /* 0x000fea0003800200 */
.L_x_123:
[----:B------:R-:W-:Y:S04]  /*0780*/  BSSY.RECONVERGENT B0, `(.L_x_125) ;  /* 0x0000027000007945 */ /* 0x000fe80003800200 */
[----:B------:R-:W-:Y:S05]  /*0790*/  @P0 BRA `(.L_x_126) ;  /* 0x00000000005c0947 */ /* 0x000fea0003800000 */
[----:B------:R-:W1:Y:S01]  /*07a0*/  I2F.U32.RP R10, R11 ;  /* 0x0000000b000a7306 */ /* 0x000e620000209000 */
[----:B------:R-:W-:Y:S01]  /*07b0*/  ISETP.NE.U32.AND P2, PT, R11, RZ, PT ;  /* 0x000000ff0b00720c */ /* 0x000fe20003f45070 */
[----:B0-----:R-:W-:-:S06]  /*07c0*/  IMAD.MOV.U32 R15, RZ, RZ, RZ ;  /* 0x000000ffff0f7224 */ /* 0x001fcc00078e00ff */
[----:B-1----:R-:W0:Y:S02]  /*07d0*/  MUFU.RCP R10, R10 ;  /* 0x0000000a000a7308 */ /* 0x002e240000001000 */
[----:B0-----:R-:W-:-:S06]  /*07e0*/  VIADD R12, R10, 0xffffffe ;  /* 0x0ffffffe0a0c7836 */ /* 0x001fcc0000000000 */
[----:B------:R0:W1:Y:S02]  /*07f0*/  F2I.FTZ.U32.TRUNC.NTZ R13, R12 ;  /* 0x0000000c000d7305 */ /* 0x000064000021f000 */
[----:B0-----:R-:W-:Y:S02]  /*0800*/  HFMA2 R12, -RZ, RZ, 0, 0 ;  /* 0x00000000ff0c7431 */ /* 0x001fe400000001ff */
        /* <DEDUP_REMOVED lines=16> */
.L_x_126:
[----:B------:R-:W-:Y:S01]  /*0910*/  IMAD.MOV.U32 R11, RZ, RZ, R4 ;  /* 0x000000ffff0b7224 */ /* 0x000fe200078e0004 */
[----:B------:R-:W-:Y:S01]  /*0920*/  MOV R10, 0x950 ;  /* 0x00000950000a7802 */ /* 0x000fe20000000f00 */
[----:B0-----:R-:W-:-:S07]  /*0930*/  IMAD.MOV.U32 R12, RZ, RZ, R5 ;  /* 0x000000ffff0c7224 */ /* 0x001fce00078e0005 */
[----:B------:R-:W-:Y:S05]  /*0940*/  CALL.REL.NOINC `($__internal_6_$__cuda_sm20_div_u64) ;  /* 0x0000000800e87944 */ /* 0x000fea0003c00000 */
[----:B------:R-:W-:Y:S01]  /*0950*/  IADD3 R10, P0, PT, RZ, -R8, RZ ;  /* 0x80000008ff0a7210 */ /* 0x000fe20007f1e0ff */
[----:B------:R-:W-:-:S04]  /*0960*/  IMAD.U32 R11, RZ, RZ, UR24 ;  /* 0x00000018ff0b7e24 */ /* 0x000fc8000f8e00ff */
[----:B------:R-:W-:Y:S01]  /*0970*/  IMAD.X R12, RZ, RZ, ~R9, P0 ;  /* 0x000000ffff0c7224 */ /* 0x000fe200000e0e09 */
[----:B------:R-:W-:Y:S01]  /*0980*/  MOV R9, UR25 ;  /* 0x0000001900097c02 */ /* 0x000fe20008000f00 */
[----:B------:R-:W-:-:S04]  /*0990*/  IMAD.WIDE.U32 R4, R10, R11, R4 ;  /* 0x0000000b0a047225 */ /* 0x000fc800078e0004 */
[----:B------:R-:W-:Y:S02]  /*09a0*/  IMAD R12, R12, R11, RZ ;  /* 0x0000000b0c0c7224 */ /* 0x000fe400078e02ff */
[----:B------:R-:W-:Y:S02]  /*09b0*/  IMAD.MOV.U32 R14, RZ, RZ, R4 ;  /* 0x000000ffff0e7224 */ /* 0x000fe400078e0004 */
[----:B------:R-:W-:Y:S02]  /*09c0*/  IMAD R15, R10, R9, R12 ;  /* 0x000000090a0f7224 */ /* 0x000fe400078e020c */
[----:B------:R-:W-:Y:S02]  /*09d0*/  IMAD.MOV.U32 R10, RZ, RZ, R8 ;  /* 0x000000ffff0a7224 */ /* 0x000fe400078e0008 */
[----:B------:R-:W-:-:S07]  /*09e0*/  IMAD.IADD R15, R15, 0x1, R5 ;  /* 0x000000010f0f7824 */ /* 0x000fce00078e0205 */
.L_x_127:
[----:B------:R-:W-:Y:S05]  /*09f0*/  BSYNC.RECONVERGENT B0 ;  /* 0x0000000000007941 */ /* 0x000fea0003800200 */
.L_x_125:
        /* <DEDUP_REMOVED lines=33> */
.L_x_129:
[----:B------:R-:W-:Y:S05]  /*0c10*/  BSYNC.RECONVERGENT B0 ;  /* 0x0000000000007941 */ /* 0x000fea0003800200 */
.L_x_128:
        /* <DEDUP_REMOVED lines=10> */
[----:B------:R-:W-:-:S04]  /*0cc0*/  IMAD.HI.U32 R5, R13, R5, R12 ;  /* 0x000000050d057227 */ /* 0x000fc800078e000c */
[----:B------:R-:W-:Y:S02]  /*0cd0*/  IMAD.MOV.U32 R13, RZ, RZ, RZ ;  /* 0x000000ffff0d7224 */ /* 0x000fe400078e00ff */
[----:B------:R-:W-:-:S04]  /*0ce0*/  IMAD.HI.U32 R5, R5, R4, RZ ;  /* 0x0000000405057227 */ /* 0x000fc800078e00ff */
[----:B------:R-:W-:-:S04]  /*0cf0*/  IMAD.MOV R8, RZ, RZ, -R5 ;  /* 0x000000ffff087224 */ /* 0x000fc800078e0a05 */
[----:B------:R-:W-:-:S05]  /*0d00*/  IMAD R8, R11, R8, R4 ;  /* 0x000000080b087224 */ /* 0x000fca00078e0204 */
[----:B------:R-:W-:-:S13]  /*0d10*/  ISETP.GE.U32.AND P0, PT, R8, R11, PT ;  /* 0x0000000b0800720c */ /* 0x000fda0003f06070 */
[----:B------:R-:W-:Y:S01]  /*0d20*/  @P0 IMAD.IADD R8, R8, 0x1, -R11 ;  /* 0x0000000108080824 */ /* 0x000fe200078e0a0b */
[----:B------:R-:W-:-:S04]  /*0d30*/  @P0 IADD3 R5, PT, PT, R5, 0x1, RZ ;  /* 0x0000000105050810 */ /* 0x000fc80007ffe0ff */
[----:B------:R-:W-:-:S13]  /*0d40*/  ISETP.GE.U32.AND P1, PT, R8, R11, PT ;  /* 0x0000000b0800720c */ /* 0x000fda0003f26070 */
[----:B------:R-:W-:Y:S01]  /*0d50*/  @P1 VIADD R5, R5, 0x1 ;  /* 0x0000000105051836 */ /* 0x000fe20000000000 */
[----:B------:R-:W-:-:S05]  /*0d60*/  @!P2 LOP3.LUT R5, RZ, R11, RZ, 0x33, !PT ;  /* 0x0000000bff05a212 */ /* 0x000fca00078e33ff */
[--C-:B------:R-:W-:Y:S02]  /*0d70*/  IMAD.MOV R12, RZ, RZ, -R5.reuse ;  /* 0x000000ffff0c7224 */ /* 0x100fe400078e0a05 */
[----:B------:R-:W-:Y:S02]  /*0d80*/  IMAD.MOV.U32 R8, RZ, RZ, R5 ;  /* 0x000000ffff087224 */ /* 0x000fe400078e0005 */
[----:B------:R-:W-:Y:S01]  /*0d90*/  IMAD R12, R11, R12, R4 ;  /* 0x0000000c0b0c7224 */ /* 0x000fe200078e0204 */
[----:B------:R-:W-:Y:S06]  /*0da0*/  BRA `(.L_x_132) ;  /* 0x0000000000347947 */ /* 0x000fec0003800000 */
.L_x_131:
[----:B------:R-:W-:Y:S01]  /*0db0*/  IMAD.MOV.U32 R11, RZ, RZ, R4 ;  /* 0x000000ffff0b7224 */ /* 0x000fe200078e0004 */
[----:B------:R-:W-:Y:S01]  /*0dc0*/  MOV R10, 0xdf0 ;  /* 0x00000df0000a7802 */ /* 0x000fe20000000f00 */
[----:B0-----:R-:W-:-:S07]  /*0dd0*/  IMAD.MOV.U32 R12, RZ, RZ, R5 ;  /* 0x000000ffff0c7224 */ /* 0x001fce00078e0005 */
[----:B------:R-:W-:Y:S05]  /*0de0*/  CALL.REL.NOINC `($__internal_6_$__cuda_sm20_div_u64) ;  /* 0x0000000400c07944 */ /* 0x000fea0003c00000 */
        /* <DEDUP_REMOVED lines=9> */
.L_x_132:
[----:B------:R-:W-:Y:S05]  /*0e80*/  BSYNC.RECONVERGENT B0 ;  /* 0x0000000000007941 */ /* 0x000fea0003800200 */
.L_x_130:
[----:B------:R-:W-:Y:S01]  /*0e90*/  UIADD3 UR8, UPT, UPT, UR9, -0x1, URZ ;  /* 0xffffffff09087890 */ /* 0x000fe2000fffe0ff */
[----:B------:R-:W-:Y:S01]  /*0ea0*/  MOV R4, 0x1 ;  /* 0x0000000100047802 */ /* 0x000fe20000000f00 */
[----:B------:R-:W-:Y:S01]  /*0eb0*/  BSSY.RECONVERGENT B0, `(.L_x_133) ;  /* 0x000001d000007945 */ /* 0x000fe20003800200 */
[----:B------:R-:W-:Y:S02]  /*0ec0*/  ISETP.GE.U32.AND P0, PT, R12, UR12, PT ;  /* 0x0000000c0c007c0c */ /* 0x000fe4000bf06070 */
[----:B------:R-:W-:Y:S02]  /*0ed0*/  ISETP.GE.U32.AND P1, PT, R8, UR14, PT ;  /* 0x0000000e08007c0c */ /* 0x000fe4000bf26070 */
[----:B------:R-:W-:Y:S02]  /*0ee0*/  SHF.L.U32 R5, R4, UR8, RZ ;  /* 0x0000000804057c19 */ /* 0x000fe400080006ff */
[----:B------:R-:W-:Y:S02]  /*0ef0*/  ISETP.GE.U32.AND.EX P0, PT, RZ, UR13, PT, P0 ;  /* 0x0000000dff007c0c */ /* 0x000fe4000bf06100 */
[----:B------:R-:W-:-:S02]  /*0f00*/  LOP3.LUT P2, RZ, R5, R6, RZ, 0xc0, !PT ;  /* 0x0000000605ff7212 */ /* 0x000fc4000784c0ff */
[----:B------:R-:W-:Y:S02]  /*0f10*/  SHF.L.U64.HI R10, R4, UR8, RZ ;  /* 0x00000008040a7c19 */ /* 0x000fe400080102ff */
[----:B------:R-:W-:Y:S02]  /*0f20*/  ISETP.GE.U32.OR.EX P0, PT, RZ, UR15, P0, P1 ;  /* 0x0000000fff007c0c */ /* 0x000fe40008706510 */
[----:B------:R-:W-:Y:S02]  /*0f30*/  LOP3.LUT P1, RZ, R10, R7, RZ, 0xc0, P2 ;  /* 0x000000070aff7212 */ /* 0x000fe4000102c0ff */
[----:B------:R-:W-:Y:S02]  /*0f40*/  LOP3.LUT R9, R3, R9, RZ, 0xfc, !PT ;  /* 0x0000000903097212 */ /* 0x000fe400078efcff */
[----:B------:R-:W-:Y:S02]  /*0f50*/  PLOP3.LUT P0, PT, P0, P1, PT, 0xf2, 0x2f ;  /* 0x00000000002f781c */ /* 0x000fe40000703e72 */
[----:B------:R-:W-:-:S11]  /*0f60*/  ISETP.NE.U32.AND P1, PT, R9, RZ, PT ;  /* 0x000000ff0900720c */ /* 0x000fd60003f25070 */
[----:B------:R-:W-:Y:S05]  /*0f70*/  @P0 BRA `(.L_x_134) ;  /* 0x0000000000400947 */ /* 0x000fea0003800000 */
[----:B------:R-:W-:-:S04]  /*0f80*/  IMAD.HI.U32 R5, R8, 0x8421085, RZ ;  /* 0x0842108508057827 */ /* 0x000fc800078e00ff */
[----:B------:R-:W-:Y:S01]  /*0f90*/  IMAD.IADD R10, R8, 0x1, -R5 ;  /* 0x00000001080a7824 */ /* 0x000fe200078e0a05 */
[----:B------:R-:W-:-:S04]  /*0fa0*/  IADD3 R8, P0, PT, R12, UR16, RZ ;  /* 0x000000100c087c10 */ /* 0x000fc8000ff1e0ff */
[----:B------:R-:W-:Y:S02]  /*0fb0*/  LEA.HI R10, R10, R5, RZ, 0x1f ;  /* 0x000000050a0a7211 */ /* 0x000fe400078ff8ff */
[----:B------:R-:W-:Y:S02]  /*0fc0*/  IADD3.X R9, PT, PT, R13, UR17, RZ, P0, !PT ;  /* 0x000000110d097c10 */ /* 0x000fe400087fe4ff */
[----:B------:R-:W-:-:S05]  /*0fd0*/  SHF.R.U32.HI R5, RZ, 0x4, R10 ;  /* 0x00000004ff057819 */ /* 0x000fca000001160a */
[----:B------:R-:W-:-:S04]  /*0fe0*/  IMAD.WIDE.U32 R8, R5, UR18, R8 ;  /* 0x0000001205087c25 */ /* 0x000fc8000f8e0008 */
[----:B------:R-:W-:Y:S01]  /*0ff0*/  IMAD R5, R5, UR19, R9 ;  /* 0x0000001305057c24 */ /* 0x000fe2000f8e0209 */
[----:B------:R-:W-:-:S04]  /*1000*/  LOP3.LUT R9, R8, 0x3f, RZ, 0xc0, !PT ;  /* 0x0000003f08097812 */ /* 0x000fc800078ec0ff */
[----:B------:R-:W-:-:S04]  /*1010*/  SHF.R.U64 R5, R8, 0x3, R5 ;  /* 0x0000000308057819 */ /* 0x000fc80000001205 */
[----:B------:R-:W-:-:S04]  /*1020*/  LOP3.LUT R5, R5, 0x1ffffff8, RZ, 0xc0, !PT ;  /* 0x1ffffff805057812 */ /* 0x000fc800078ec0ff */
[----:B------:R-:W-:Y:S02]  /*1030*/  IADD3 R8, P0, PT, R5, UR20, RZ ;  /* 0x0000001405087c10 */ /* 0x000fe4000ff1e0ff */
[CC--:B------:R-:W-:Y:S02]  /*1040*/  SHF.L.U64.HI R5, R4.reuse, R9.reuse, RZ ;  /* 0x0000000904057219 */ /* 0x0c0fe400000102ff */
[----:B------:R-:W-:Y:S01]  /*1050*/  SHF.L.U32 R4, R4, R9, RZ ;  /* 0x0000000904047219 */ /* 0x000fe200000006ff */
[----:B------:R-:W-:-:S05]  /*1060*/  IMAD.X R9, RZ, RZ, UR21, P0 ;  /* 0x00000015ff097e24 */ /* 0x000fca00080e06ff */
[----:B------:R0:W-:Y:S03]  /*1070*/  REDG.E.OR.64.STRONG.GPU desc[UR10][R8.64], R4 ;  /* 0x000000040800798e */ /* 0x0001e6000f12e50a */
.L_x_134:
[----:B------:R-:W-:Y:S05]  /*1080*/  BSYNC.RECONVERGENT B0 ;  /* 0x0000000000007941 */ /* 0x000fea0003800200 */
.L_x_133:
[----:B------:R-:W-:Y:S04]  /*1090*/  BSSY.RECONVERGENT B0, `(.L_x_135) ;  /* 0x0000024000007945 */ /* 0x000fe80003800200 */
[----:B------:R-:W-:Y:S05]  /*10a0*/  @P1 BRA `(.L_x_136) ;  /* 0x00000000005c1947 */ /* 0x000fea0003800000 */
[----:B0-----:R-:W0:Y:S01]  /*10b0*/  I2F.U32.RP R8, R11 ;  /* 0x0000000b00087306 */ /* 0x001e220000209000 */
[----:B------:R-:W-:-:S07]  /*10c0*/  ISETP.NE.U32.AND P2, PT, R11, RZ, PT ;  /* 0x000000ff0b00720c */ /* 0x000fce0003f45070 */
[----:B0-----:R-:W0:Y:S02]  /*10d0*/  MUFU.RCP R8, R8 ;  /* 0x0000000800087308 */ /* 0x001e240000001000 */
[----:B0-----:R-:W-:-:S06]  /*10e0*/  VIADD R5, R8, 0xffffffe ;  /* 0x0ffffffe08057836 */ /* 0x001fcc0000000000 */
[----:B------:R-:W0:Y:S02]  /*10f0*/  F2I.FTZ.U32.TRUNC.NTZ R5, R5 ;  /* 0x0000000500057305 */ /* 0x000e24000021f000 */
[----:B0-----:R-:W-:-:S04]  /*1100*/  IMAD.MOV R4, RZ, RZ, -R5 ;  /* 0x000000ffff047224 */ /* 0x001fc800078e0a05 */
[----:B------:R-:W-:Y:S02]  /*1110*/  IMAD R3, R4, R11, RZ ;  /* 0x0000000b04037224 */ /* 0x000fe400078e02ff */
[----:B------:R-:W-:-:S04]  /*1120*/  IMAD.MOV.U32 R4, RZ, RZ, RZ ;  /* 0x000000ffff047224 */ /* 0x000fc800078e00ff */
[----:B------:R-:W-:-:S06]  /*1130*/  IMAD.HI.U32 R3, R5, R3, R4 ;  /* 0x0000000305037227 */ /* 0x000fcc00078e0004 */
[----:B------:R-:W-:-:S04]  /*1140*/  IMAD.HI.U32 R3, R3, R2, RZ ;  /* 0x0000000203037227 */ /* 0x000fc800078e00ff */
[----:B------:R-:W-:-:S04]  /*1150*/  IMAD.MOV R4, RZ, RZ, -R3 ;  /* 0x000000ffff047224 */ /* 0x000fc800078e0a03 */
[----:B------:R-:W-:-:S05]  /*1160*/  IMAD R4, R11, R4, R2 ;  /* 0x000000040b047224 */ /* 0x000fca00078e0202 */
[----:B------:R-:W-:-:S13]  /*1170*/  ISETP.GE.U32.AND P0, PT, R4, R11, PT ;  /* 0x0000000b0400720c */ /* 0x000fda0003f06070 */
[----:B------:R-:W-:Y:S02]  /*1180*/  @P0 IMAD.IADD R4, R4, 0x1, -R11 ;  /* 0x0000000104040824 */ /* 0x000fe400078e0a0b */
[----:B------:R-:W-:-:S03]  /*1190*/  @P0 VIADD R3, R3, 0x1 ;  /* 0x0000000103030836 */ /* 0x000fc60000000000 */
[----:B------:R-:W-:Y:S01]  /*11a0*/  ISETP.GE.U32.AND P1, PT, R4, R11, PT ;  /* 0x0000000b0400720c */ /* 0x000fe20003f26070 */
[----:B------:R-:W-:-:S12]  /*11b0*/  IMAD.MOV.U32 R4, RZ, RZ, RZ ;  /* 0x000000ffff047224 */ /* 0x000fd800078e00ff */
[----:B------:R-:W-:Y:S01]  /*11c0*/  @P1 VIADD R3, R3, 0x1 ;  /* 0x0000000103031836 */ /* 0x000fe20000000000 */
[----:B------:R-:W-:-:S04]  /*11d0*/  @!P2 LOP3.LUT R3, RZ, R11, RZ, 0x33, !PT ;  /* 0x0000000bff03a212 */ /* 0x000fc800078e33ff */
[----:B------:R-:W-:Y:S01]  /*11e0*/  MOV R8, R3 ;  /* 0x0000000300087202 */ /* 0x000fe20000000f00 */
[----:B------:R-:W-:-:S04]  /*11f0*/  IMAD.MOV R5, RZ, RZ, -R3 ;  /* 0x000000ffff057224 */ /* 0x000fc800078e0a03 */
[----:B------:R-:W-:Y:S01]  /*1200*/  IMAD R11, R11, R5, R2 ;  /* 0x000000050b0b7224 */ /* 0x000fe200078e0202 */
[----:B------:R-:W-:Y:S06]  /*1210*/  BRA `(.L_x_137) ;  /* 0x00000000002c7947 */ /* 0x000fec0003800000 */
.L_x_136:
[----:B------:R-:W-:Y:S01]  /*1220*/  IMAD.MOV.U32 R11, RZ, RZ, R2 ;  /* 0x000000ffff0b7224 */ /* 0x000fe200078e0002 */
[----:B------:R-:W-:Y:S01]  /*1230*/  MOV R10, 0x1260 ;  /* 0x00001260000a7802 */ /* 0x000fe20000000f00 */
[----:B------:R-:W-:-:S07]  /*1240*/  IMAD.MOV.U32 R12, RZ, RZ, R3 ;  /* 0x000000ffff0c7224 */ /* 0x000fce00078e0003 */
[----:B0-----:R-:W-:Y:S05]  /*1250*/  CALL.REL.NOINC `($__internal_6_$__cuda_sm20_div_u64) ;  /* 0x0000000000a47944 */ /* 0x001fea0003c00000 */
[----:B------:R-:W-:-:S05]  /*1260*/  IADD3 R5, P0, PT, RZ, -R8, RZ ;  /* 0x80000008ff057210 */ /* 0x000fca0007f1e0ff */
[----:B------:R-:W-:Y:S02]  /*1270*/  IMAD.X R9, RZ, RZ, ~R9, P0 ;  /* 0x000000ffff097224 */ /* 0x000fe400000e0e09 */
[----:B------:R-:W-:-:S04]  /*1280*/  IMAD.WIDE.U32 R2, R5, UR24, R2 ;  /* 0x0000001805027c25 */ /* 0x000fc8000f8e0002 */
[----:B------:R-:W-:Y:S02]  /*1290*/  IMAD R4, R9, UR24, RZ ;  /* 0x0000001809047c24 */ /* 0x000fe4000f8e02ff */
[----:B------:R-:W-:Y:S02]  /*12a0*/  IMAD.MOV.U32 R11, RZ, RZ, R2 ;  /* 0x000000ffff0b7224 */ /* 0x000fe400078e0002 */
[----:B------:R-:W-:-:S04]  /*12b0*/  IMAD R5, R5, UR25, R4 ;  /* 0x0000001905057c24 */ /* 0x000fc8000f8e0204 */
[----:B------:R-:W-:-:S07]  /*12c0*/  IMAD.IADD R4, R5, 0x1, R3 ;  /* 0x0000000105047824 */ /* 0x000fce00078e0203 */
.L_x_137:
[----:B------:R-:W-:Y:S05]  /*12d0*/  BSYNC.RECONVERGENT B0 ;  /* 0x0000000000007941 */ /* 0x000fea0003800200 */
.L_x_135:
[----:B------:R-:W-:Y:S01]  /*12e0*/  IMAD.MOV.U32 R9, RZ, RZ, 0x1 ;  /* 0x00000001ff097424 */ /* 0x000fe200078e00ff */
[----:B------:R-:W-:Y:S01]  /*12f0*/  ISETP.GE.U32.AND P0, PT, R11, UR12, PT ;  /* 0x0000000c0b007c0c */ /* 0x000fe2000bf06070 */
[----:B------:R-:W-:Y:S01]  /*1300*/  BSSY.RECONVERGENT B0, `(.L_x_138) ;  /* 0x000001a000007945 */ /* 0x000fe20003800200 */
[----:B------:R-:W-:Y:S02]  /*1310*/  ISETP.GE.U32.AND P1, PT, R8, UR14, PT ;  /* 0x0000000e08007c0c */ /* 0x000fe4000bf26070 */
[----:B------:R-:W-:Y:S02]  /*1320*/  SHF.L.U32 R3, R9, UR9, RZ ;  /* 0x0000000909037c19 */ /* 0x000fe400080006ff */
[----:B------:R-:W-:Y:S02]  /*1330*/  ISETP.GE.U32.AND.EX P0, PT, RZ, UR13, PT, P0 ;  /* 0x0000000dff007c0c */ /* 0x000fe4000bf06100 */
[----:B------:R-:W-:Y:S02]  /*1340*/  LOP3.LUT P2, RZ, R3, R6, RZ, 0xc0, !PT ;  /* 0x0000000603ff7212 */ /* 0x000fe4000784c0ff */
[----:B------:R-:W-:-:S02]  /*1350*/  SHF.L.U64.HI R2, R9, UR9, RZ ;  /* 0x0000000909027c19 */ /* 0x000fc400080102ff */
[----:B------:R-:W-:Y:S02]  /*1360*/  ISETP.GE.U32.OR.EX P0, PT, RZ, UR15, P0, P1 ;  /* 0x0000000fff007c0c */ /* 0x000fe40008706510 */
[----:B------:R-:W-:-:S04]  /*1370*/  LOP3.LUT P1, RZ, R2, R7, RZ, 0xc0, P2 ;  /* 0x0000000702ff7212 */ /* 0x000fc8000102c0ff */
[----:B------:R-:W-:-:S13]  /*1380*/  PLOP3.LUT P0, PT, P0, P1, PT, 0xf2, 0x2f ;  /* 0x00000000002f781c */ /* 0x000fda0000703e72 */
[----:B------:R-:W-:Y:S05]  /*1390*/  @P0 BRA `(.L_x_139) ;  /* 0x0000000000400947 */ /* 0x000fea0003800000 */
        /* <DEDUP_REMOVED lines=11> */
[CC--:B------:R-:W-:Y:S02]  /*1450*/  SHF.L.U64.HI R3, R9.reuse, R2.reuse, RZ ;  /* 0x0000000209037219 */ /* 0x0c0fe400000102ff */
[----:B------:R-:W-:Y:S02]  /*1460*/  IADD3 R4, P0, PT, R4, UR20, RZ ;  /* 0x0000001404047c10 */ /* 0x000fe4000ff1e0ff */
[----:B------:R-:W-:-:S03]  /*1470*/  SHF.L.U32 R2, R9, R2, RZ ;  /* 0x0000000209027219 */ /* 0x000fc600000006ff */
[----:B------:R-:W-:-:S05]  /*1480*/  IMAD.X R5, RZ, RZ, UR21, P0 ;  /* 0x00000015ff057e24 */ /* 0x000fca00080e06ff */
[----:B------:R0:W-:Y:S03]  /*1490*/  REDG.E.OR.64.STRONG.GPU desc[UR10][R4.64], R2 ;  /* 0x000000020400798e */ /* 0x0001e6000f12e50a */
.L_x_139:
[----:B------:R-:W-:Y:S05]  /*14a0*/  BSYNC.RECONVERGENT B0 ;  /* 0x0000000000007941 */ /* 0x000fea0003800200 */
.L_x_138:
[----:B------:R-:W-:-:S04]  /*14b0*/  UIADD3 UR9, UP0, UPT, UR9, 0x4, URZ ;  /* 0x0000000409097890 */ /* 0x000fc8000ff1e0ff */
[----:B------:R-:W-:Y:S01]  /*14c0*/  UIADD3.X UR5, UPT, UPT, URZ, UR5, URZ, UP0, !UPT ;  /* 0x00000005ff057290 */ /* 0x000fe200087fe4ff */
[----:B------:R-:W-:Y:S11]  /*14d0*/  BRA.U UP1, `(.L_x_140) ;  /* 0xffffffed01587547 */ /* 0x000ff6000b83ffff */
[----:B------:R-:W-:Y:S05]  /*14e0*/  EXIT ;  /* 0x000000000000794d */ /* 0x000fea0003800000 */
        .weak           $__internal_6_$__cuda_sm20_div_u64
        .type           $__internal_6_$__cuda_sm20_div_u64,@function
        .size           $__internal_6_$__cuda_sm20_div_u64,(.L_x_152 - $__internal_6_$__cuda_sm20_div_u64)
$__internal_6_$__cuda_sm20_div_u64:
        /* <DEDUP_REMOVED lines=14> */
[----:B------:R-:W-:Y:S01]  /*15d0*/  IMAD.HI.U32 R14, P1, R9, R17, R14 ;  /* 0x00000011090e7227 */ /* 0x000fe2000782000e */
[----:B------:R-:W-:-:S04]  /*15e0*/  IADD3.X R13, PT, PT, R13, R9, RZ, P0, !PT ;  /* 0x000000090d0d7210 */ /* 0x000fc800007fe4ff */
        /* <DEDUP_REMOVED lines=38> */
[----:B------:R-:W-:-:S02]  /*1850*/  IADD3 R8, P2, PT, R15, 0x1, RZ ;  /* 0x000000010f087810 */ /* 0x000fc40007f5e0ff */
[----:B------:R-:W-:Y:S02]  /*1860*/  SEL R11, R11, R14, P0 ;  /* 0x0000000e0b0b7207 */ /* 0x000fe40000000000 */
[----:B------:R-:W-:Y:S01]  /*1870*/  ISETP.GE.U32.AND P0, PT, R9, UR6, PT ;  /* 0x0000000609007c0c */ /* 0x000fe2000bf06070 */
[----:B------:R-:W-:Y:S01]  /*1880*/  IMAD.X R9, RZ, RZ, R12, P2 ;  /* 0x000000ffff097224 */ /* 0x000fe200010e060c */
[----:B------:R-:W-:Y:S02]  /*1890*/  ISETP.NE.U32.AND P1, PT, RZ, UR6, PT ;  /* 0x00000006ff007c0c */ /* 0x000fe4000bf25070 */
[----:B------:R-:W-:Y:S01]  /*18a0*/  ISETP.GE.U32.AND.EX P0, PT, R11, UR7, PT, P0 ;  /* 0x000000070b007c0c */ /* 0x000fe2000bf06100 */
[----:B------:R-:W-:Y:S01]  /*18b0*/  IMAD.MOV.U32 R11, RZ, RZ, 0x0 ;  /* 0x00000000ff0b7424 */ /* 0x000fe200078e00ff */
[----:B------:R-:W-:Y:S02]  /*18c0*/  ISETP.NE.AND.EX P1, PT, RZ, UR7, PT, P1 ;  /* 0x00000007ff007c0c */ /* 0x000fe4000bf25310 */
[----:B------:R-:W-:-:S02]  /*18d0*/  SEL R8, R8, R15, P0 ;  /* 0x0000000f08087207 */ /* 0x000fc40000000000 */
[----:B------:R-:W-:Y:S02]  /*18e0*/  SEL R9, R9, R12, P0 ;  /* 0x0000000c09097207 */ /* 0x000fe40000000000 */
[----:B------:R-:W-:Y:S02]  /*18f0*/  SEL R8, R8, 0xffffffff, P1 ;  /* 0xffffffff08087807 */ /* 0x000fe40000800000 */
[----:B------:R-:W-:Y:S01]  /*1900*/  SEL R9, R9, 0xffffffff, P1 ;  /* 0xffffffff09097807 */ /* 0x000fe20000800000 */
[----:B------:R-:W-:Y:S06]  /*1910*/  RET.REL.NODEC R10 `(openResultsBatch) ;  /* 0xffffffe40ab87950 */ /* 0x000fec0003c3ffff */
.L_x_141:
        /* <DEDUP_REMOVED lines=14> */
.L_x_152:


//--------------------- .text.matmul_correct_and_reduce --------------------------
	.section	.text.matmul_correct_and_reduce,"ax",@progbits
	.align	128
        .global         matmul_correct_and_reduce
        .type           matmul_correct_and_reduce,@function
        .size           matmul_correct_and_reduce,(.L_x_153 - matmul_correct_and_reduce)
        .other          matmul_correct_and_reduce,@"STO_CUDA_ENTRY STV_DEFAULT"
matmul_correct_and_reduce:
.text.matmul_correct_and_reduce:
        /* <DEDUP_REMOVED lines=9> */
[----:B------:R-:W0:Y:S01]  /*0090*/  LDCU UR4, c[0x0][0x3b4] ;  /* 0x00007680ff0477ac */ /* 0x000e220008000800 */
[----:B------:R-:W1:Y:S01]  /*00a0*/  LDCU.64 UR6, c[0x0][0x358] ;  /* 0x00006b00ff0677ac */ /* 0x000e620008000a00 */
[----:B0-----:R-:W-:-:S09]  /*00b0*/  UISETP.NE.U32.AND UP0, UPT, UR4, URZ, UPT ;  /* 0x000000ff0400728c */ /* 0x001fd2000bf05070 */
[----:B-1----:R-:W-:Y:S05]  /*00c0*/  BRA.U UP0, `(.L_x_142) ;  /* 0x0000000100607547 */ /* 0x002fea000b800000 */
[----:B------:R-:W0:Y:S01]  /*00d0*/  LDCU UR4, c[0x0][0x3b0] ;  /* 0x00007600ff0477ac */ /* 0x000e220008000800 */
[----:B------:R-:W-:Y:S01]  /*00e0*/  IMAD.MOV.U32 R12, RZ, RZ, RZ ;  /* 0x000000ffff0c7224 */ /* 0x000fe200078e00ff */
[----:B0-----:R-:W0:Y:S01]  /*00f0*/  I2F.U32.RP R0, UR4 ;  /* 0x0000000400007d06 */ /* 0x001e220008209000 */
[----:B------:R-:W-:-:S07]  /*0100*/  ISETP.NE.U32.AND P2, PT, RZ, UR4, PT ;  /* 0x00000004ff007c0c */ /* 0x000fce000bf45070 */
[----:B0-----:R-:W0:Y:S02]  /*0110*/  MUFU.RCP R0, R0 ;  /* 0x0000000000007308 */ /* 0x001e240000001000 */
[----:B0-----:R-:W-:-:S06]  /*0120*/  VIADD R4, R0, 0xffffffe ;  /* 0x0ffffffe00047836 */ /* 0x001fcc0000000000 */
[----:B------:R0:W1:Y:S02]  /*0130*/  F2I.FTZ.U32.TRUNC.NTZ R5, R4 ;  /* 0x0000000400057305 */ /* 0x000064000021f000 */
[----:B0-----:R-:W-:Y:S02]  /*0140*/  IMAD.MOV.U32 R4, RZ, RZ, RZ ;  /* 0x000000ffff047224 */ /* 0x001fe400078e00ff */
[----:B-1----:R-:W-:-:S04]  /*0150*/  IMAD.MOV R7, RZ, RZ, -R5 ;  /* 0x000000ffff077224 */ /* 0x002fc800078e0a05 */
[----:B------:R-:W-:-:S04]  /*0160*/  IMAD R7, R7, UR4, RZ ;  /* 0x0000000407077c24 */ /* 0x000fc8000f8e02ff */
[----:B------:R-:W-:-:S06]  /*0170*/  IMAD.HI.U32 R5, R5, R7, R4 ;  /* 0x0000000705057227 */ /* 0x000fcc00078e0004 */
[----:B------:R-:W-:-:S04]  /*0180*/  IMAD.HI.U32 R4, R5, R2, RZ ;  /* 0x0000000205047227 */ /* 0x000fc800078e00ff */
[----:B------:R-:W-:-:S04]  /*0190*/  IMAD.MOV R5, RZ, RZ, -R4 ;  /* 0x000000ffff057224 */ /* 0x000fc800078e0a04 */
[----:B------:R-:W-:-:S05]  /*01a0*/  IMAD R5, R5, UR4, R2 ;  /* 0x0000000405057c24 */ /* 0x000fca000f8e0202 */
[----:B------:R-:W-:-:S13]  /*01b0*/  ISETP.GE.U32.AND P0, PT, R5, UR4, PT ;  /* 0x0000000405007c0c */ /* 0x000fda000bf06070 */
[----:B------:R-:W-:Y:S01]  /*01c0*/  @P0 VIADD R5, R5, -UR4 ;  /* 0x8000000405050c36 */ /* 0x000fe20008000000 */
[----:B------:R-:W-:-:S04]  /*01d0*/  @P0 IADD3 R4, PT, PT, R4, 0x1, RZ ;  /* 0x0000000104040810 */ /* 0x000fc80007ffe0ff */
[----:B------:R-:W-:Y:S01]  /*01e0*/  ISETP.GE.U32.AND P1, PT, R5, UR4, PT ;  /* 0x0000000405007c0c */ /* 0x000fe2000bf26070 */
[----:B------:R-:W-:-:S12]  /*01f0*/  IMAD.MOV.U32 R5, RZ, RZ, RZ ;  /* 0x000000ffff057224 */ /* 0x000fd800078e00ff */
[----:B------:R-:W-:Y:S01]  /*0200*/  @P1 VIADD R4, R4, 0x1 ;  /* 0x0000000104041836 */ /* 0x000fe20000000000 */
[----:B------:R-:W-:-:S05]  /*0210*/  @!P2 LOP3.LUT R4, RZ, UR4, RZ, 0x33, !PT ;  /* 0x00000004ff04ac12 */ /* 0x000fca000f8e33ff */
[----:B------:R-:W-:-:S04]  /*0220*/  IMAD.MOV R15, RZ, RZ, -R4 ;  /* 0x000000ffff0f7224 */ /* 0x000fc800078e0a04 */
[----:B------:R-:W-:Y:S01]  /*0230*/  IMAD R15, R15, UR4, R2 ;  /* 0x000000040f0f7c24 */ /* 0x000fe2000f8e0202 */
[----:B------:R-:W-:Y:S06]  /*0240*/  BRA `(.L_x_143) ;  /* 0x0000000000347947 */ /* 0x000fec0003800000 */
.L_x_142:
[----:B------:R-:W-:-:S07]  /*0250*/  MOV R0, 0x270 ;  /* 0x0000027000007802 */ /* 0x000fce0000000f00 */
[----:B------:R-:W-:Y:S05]  /*0260*/  CALL.REL.NOINC `($__internal_7_$__cuda_sm20_div_u64) ;  /* 0x0000000000f87944 */ /* 0x000fea0003c00000 */
[----:B------:R-:W0:Y:S01]  /*0270*/  LDCU.64 UR4, c[0x0][0x3b0] ;  /* 0x00007600ff0477ac */ /* 0x000e220008000a00 */
[----:B------:R-:W-:Y:S01]  /*0280*/  IADD3 R9, P0, PT, RZ, -R6, RZ ;  /* 0x80000006ff097210 */ /* 0x000fe20007f1e0ff */
[----:B------:R-:W-:-:S03]  /*0290*/  IMAD.MOV.U32 R3, RZ, RZ, RZ ;  /* 0x000000ffff037224 */ /* 0x000fc600078e00ff */
[----:B------:R-:W-:-:S05]  /*02a0*/  IADD3.X R0, PT, PT, RZ, ~R7, RZ, P0, !PT ;  /* 0x80000007ff007210 */ /* 0x000fca00007fe4ff */
[----:B0-----:R-:W-:Y:S02]  /*02b0*/  IMAD R0, R0, UR4, RZ ;  /* 0x0000000400007c24 */ /* 0x001fe4000f8e02ff */
[----:B------:R-:W-:-:S04]  /*02c0*/  IMAD.WIDE.U32 R4, R9, UR4, R2 ;  /* 0x0000000409047c25 */ /* 0x000fc8000f8e0002 */
[----:B------:R-:W-:Y:S02]  /*02d0*/  IMAD R9, R9, UR5, R0 ;  /* 0x0000000509097c24 */ /* 0x000fe4000f8e0200 */
[----:B------:R-:W-:Y:S02]  /*02e0*/  IMAD.MOV.U32 R15, RZ, RZ, R4 ;  /* 0x000000ffff0f7224 */ /* 0x000fe400078e0004 */
[----:B------:R-:W-:Y:S01]  /*02f0*/  IMAD.IADD R12, R5, 0x1, R9 ;  /* 0x00000001050c7824 */ /* 0x000fe200078e0209 */
[----:B------:R-:W-:Y:S01]  /*0300*/  MOV R5, R7 ;  /* 0x0000000700057202 */ /* 0x000fe20000000f00 */
[----:B------:R-:W-:-:S07]  /*0310*/  IMAD.MOV.U32 R4, RZ, RZ, R6 ;  /* 0x000000ffff047224 */ /* 0x000fce00078e0006 */
.L_x_143:
[----:B------:R-:W0:Y:S01]  /*0320*/  LDCU.128 UR12, c[0x0][0x3a0] ;  /* 0x00007400ff0c77ac */ /* 0x000e220008000c00 */
[C---:B------:R-:W-:Y:S01]  /*0330*/  IMAD.SHL.U32 R6, R4.reuse, 0x4, RZ ;  /* 0x0000000404067824 */ /* 0x040fe200078e00ff */
[----:B------:R-:W-:Y:S01]  /*0340*/  SHF.L.U64.HI R4, R4, 0x2, R5 ;  /* 0x0000000204047819 */ /* 0x000fe20000010205 */
[----:B------:R-:W-:Y:S01]  /*0350*/  IMAD.SHL.U32 R0, R2, 0x2, RZ ;  /* 0x0000000202007824 */ /* 0x000fe200078e00ff */
[----:B------:R-:W1:Y:S01]  /*0360*/  LDCU.64 UR4, c[0x0][0x3c0] ;  /* 0x00007800ff0477ac */ /* 0x000e620008000a00 */
[----:B------:R-:W-:Y:S01]  /*0370*/  SHF.R.U32.HI R3, RZ, 0x1f, R2 ;  /* 0x0000001fff037819 */ /* 0x000fe20000011602 */
[----:B------:R-:W2:Y:S01]  /*0380*/  LDCU.128 UR20, c[0x0][0x3d0] ;  /* 0x00007a00ff1477ac */ /* 0x000ea20008000c00 */
[----:B------:R-:W3:Y:S01]  /*0390*/  LDCU.128 UR8, c[0x0][0x390] ;  /* 0x00007200ff0877ac */ /* 0x000ee20008000c00 */
[----:B------:R-:W4:Y:S01]  /*03a0*/  LDCU.128 UR16, c[0x0][0x380] ;  /* 0x00007000ff1077ac */ /* 0x000f220008000c00 */
[C---:B0-----:R-:W-:Y:S02]  /*03b0*/  IADD3 R8, P0, PT, R6.reuse, UR12, RZ ;  /* 0x0000000c06087c10 */ /* 0x041fe4000ff1e0ff */
[----:B------:R-:W-:-:S02]  /*03c0*/  IADD3 R6, P1, PT, R6, UR14, RZ ;  /* 0x0000000e06067c10 */ /* 0x000fc4000ff3e0ff */
[----:B------:R-:W-:Y:S02]  /*03d0*/  IADD3.X R9, PT, PT, R4, UR13, RZ, P0, !PT ;  /* 0x0000000d04097c10 */ /* 0x000fe400087fe4ff */
[----:B-1----:R-:W-:Y:S01]  /*03e0*/  IADD3 R15, P0, PT, R15, UR4, RZ ;  /* 0x000000040f0f7c10 */ /* 0x002fe2000ff1e0ff */
[----:B------:R-:W0:Y:S01]  /*03f0*/  LDCU.U16 UR4, c[0x0][0x3c8] ;  /* 0x00007900ff0477ac */ /* 0x000e220008000400 */
[----:B--2---:R-:W-:Y:S02]  /*0400*/  IADD3 R10, P2, PT, R0, UR22, RZ ;  /* 0x00000016000a7c10 */ /* 0x004fe4000ff5e0ff */
[----:B------:R-:W-:Y:S01]  /*0410*/  IADD3.X R12, PT, PT, R12, UR5, RZ, P0, !PT ;  /* 0x000000050c0c7c10 */ /* 0x000fe200087fe4ff */
[C---:B------:R-:W-:Y:S01]  /*0420*/  IMAD.SHL.U32 R14, R15.reuse, 0x4, RZ ;  /* 0x000000040f0e7824 */ /* 0x040fe200078e00ff */
[----:B------:R-:W-:Y:S01]  /*0430*/  IADD3.X R7, PT, PT, R4, UR15, RZ, P1, !PT ;  /* 0x0000000f04077c10 */ /* 0x000fe20008ffe4ff */
[----:B------:R-:W2:Y:S01]  /*0440*/  LDG.E R9, desc[UR6][R8.64] ;  /* 0x0000000608097981 */ /* 0x000ea2000c1e1900 */
[----:B------:R-:W-:-:S02]  /*0450*/  SHF.L.U64.HI R15, R15, 0x2, R12 ;  /* 0x000000020f0f7819 */ /* 0x000fc4000001020c */
[----:B------:R-:W-:Y:S01]  /*0460*/  IADD3 R4, P1, PT, R0, UR20, RZ ;  /* 0x0000001400047c10 */ /* 0x000fe2000ff3e0ff */
[----:B------:R-:W5:Y:S01]  /*0470*/  LDG.E R6, desc[UR6][R6.64] ;  /* 0x0000000606067981 */ /* 0x000f62000c1e1900 */
[C---:B---3--:R-:W-:Y:S02]  /*0480*/  IADD3 R12, P0, PT, R14.reuse, UR8, RZ ;  /* 0x000000080e0c7c10 */ /* 0x048fe4000ff1e0ff */
[C---:B------:R-:W-:Y:S02]  /*0490*/  IADD3.X R11, PT, PT, R3.reuse, UR23, RZ, P2, !PT ;  /* 0x00000017030b7c10 */ /* 0x040fe400097fe4ff */
[----:B------:R-:W-:Y:S02]  /*04a0*/  IADD3.X R5, PT, PT, R3, UR21, RZ, P1, !PT ;  /* 0x0000001503057c10 */ /* 0x000fe40008ffe4ff */
[----:B------:R-:W-:Y:S01]  /*04b0*/  IADD3.X R13, PT, PT, R15, UR9, RZ, P0, !PT ;  /* 0x000000090f0d7c10 */ /* 0x000fe200087fe4ff */
[----:B------:R-:W3:Y:S01]  /*04c0*/  LDG.E.U16 R10, desc[UR6][R10.64] ;  /* 0x000000060a0a7981 */ /* 0x000ee2000c1e1500 */
[----:B------:R-:W-:-:S02]  /*04d0*/  IADD3 R14, P1, PT, R14, UR10, RZ ;  /* 0x0000000a0e0e7c10 */ /* 0x000fc4000ff3e0ff */
[C---:B----4-:R-:W-:Y:S01]  /*04e0*/  LEA R16, P0, R2.reuse, UR16, 0x2 ;  /* 0x0000001002107c11 */ /* 0x050fe2000f8010ff */
[----:B------:R-:W2:Y:S01]  /*04f0*/  LDG.E R12, desc[UR6][R12.64] ;  /* 0x000000060c0c7981 */ /* 0x000ea2000c1e1900 */
[----:B------:R-:W-:Y:S02]  /*0500*/  IADD3.X R15, PT, PT, R15, UR11, RZ, P1, !PT ;  /* 0x0000000b0f0f7c10 */ /* 0x000fe40008ffe4ff */
[----:B------:R-:W-:Y:S01]  /*0510*/  LEA.HI.X R17, R2, UR17, RZ, 0x2, P0 ;  /* 0x0000001102117c11 */ /* 0x000fe200080f14ff */
[----:B------:R-:W4:Y:S04]  /*0520*/  LDG.E.U16 R4, desc[UR6][R4.64] ;  /* 0x0000000604047981 */ /* 0x000f28000c1e1500 */
[----:B------:R-:W5:Y:S04]  /*0530*/  LDG.E R14, desc[UR6][R14.64] ;  /* 0x000000060e0e7981 */ /* 0x000f68000c1e1900 */
[----:B------:R-:W5:Y:S01]  /*0540*/  LDG.E R16, desc[UR6][R16.64] ;  /* 0x0000000610107981 */ /* 0x000f62000c1e1900 */
[----:B0-----:R-:W-:Y:S01]  /*0550*/  UPRMT UR4, UR4, 0x9910, URZ ;  /* 0x0000991004047896 */ /* 0x001fe200080000ff */
[----:B---3--:R-:W-:Y:S01]  /*0560*/  IADD3 R10, PT, PT, RZ, -R10, RZ ;  /* 0x8000000aff0a7210 */ /* 0x008fe20007ffe0ff */
[----:B--2---:R-:W-:-:S03]  /*0570*/  IMAD.IADD R9, R12, 0x1, R9 ;  /* 0x000000010c097824 */ /* 0x004fc600078e0209 */
[----:B------:R-:W-:-:S05]  /*0580*/  PRMT R11, R10, 0x7710, RZ ;  /* 0x000077100a0b7816 */ /* 0x000fca00000000ff */
[----:B----4-:R-:W-:Y:S01]  /*0590*/  IMAD.IADD R8, R4, 0x1, R11 ;  /* 0x0000000104087824 */ /* 0x010fe200078e020b */
[----:B-----5:R-:W-:Y:S01]  /*05a0*/  IADD3 R2, PT, PT, R6, R9, R14 ;  /* 0x0000000906027210 */ /* 0x020fe20007ffe00e */
[----:B------:R-:W-:-:S03]  /*05b0*/  IMAD R9, R9, 0x80, R16 ;  /* 0x0000008009097824 */ /* 0x000fc600078e0210 */
[----:B------:R-:W-:Y:S01]  /*05c0*/  PRMT R8, R8, 0x9910, RZ ;  /* 0x0000991008087816 */ /* 0x000fe200000000ff */
[----:B------:R-:W-:-:S05]  /*05d0*/  IMAD R2, R2, 0x8000, R9 ;  /* 0x0000800002027824 */ /* 0x000fca00078e0209 */
[----:B------:R-:W-:Y:S02]  /*05e0*/  PRMT R5, R2, 0x9910, RZ ;  /* 0x0000991002057816 */ /* 0x000fe400000000ff */
[----:B------:R-:W-:Y:S01]  /*05f0*/  IADD3 R2, P0, PT, R0, UR18, RZ ;  /* 0x0000001200027c10 */ /* 0x000fe2000ff1e0ff */
[----:B------:R-:W-:-:S03]  /*0600*/  IMAD.MOV.U32 R0, RZ, RZ, R8 ;  /* 0x000000ffff007224 */ /* 0x000fc600078e0008 */
[----:B------:R-:W-:Y:S01]  /*0610*/  IADD3.X R3, PT, PT, R3, UR19, RZ, P0, !PT ;  /* 0x0000001303037c10 */ /* 0x000fe200087fe4ff */
[----:B------:R-:W-:-:S05]  /*0620*/  IMAD R5, R5, UR4, R0 ;  /* 0x0000000405057c24 */ /* 0x000fca000f8e0200 */
[----:B------:R-:W-:Y:S01]  /*0630*/  STG.E.U16 desc[UR6][R2.64], R5 ;  /* 0x0000000502007986 */ /* 0x000fe2000c101506 */
[----:B------:R-:W-:Y:S05]  /*0640*/  EXIT ;  /* 0x000000000000794d */ /* 0x000fea0003800000 */
        .weak           $__internal_7_$__cuda_sm20_div_u64
        .type           $__internal_7_$__cuda_sm20_div_u64,@function
        .size           $__internal_7_$__cuda_sm20_div_u64,(.L_x_153 - $__internal_7_$__cuda_sm20_div_u64)
$__internal_7_$__cuda_sm20_div_u64:
[----:B------:R-:W0:Y:S01]  /*0650*/  LDCU.64 UR4, c[0x0][0x3b0] ;  /* 0x00007600ff0477ac */ /* 0x000e220008000a00 */
[----:B------:R-:W1:Y:S01]  /*0660*/  LDC.64 R4, c[0x0][0x3b0] ;  /* 0x0000ec00ff047b82 */ /* 0x000e620000000a00 */
[----:B0-----:R-:W0:Y:S08]  /*0670*/  I2F.U64.RP R10, UR4 ;  /* 0x00000004000a7d12 */ /* 0x001e300008309000 */
[----:B0-----:R-:W0:Y:S02]  /*0680*/  MUFU.RCP R10, R10 ;  /* 0x0000000a000a7308 */ /* 0x001e240000001000 */
[----:B0-----:R-:W-:-:S06]  /*0690*/  IADD3 R6, PT, PT, R10, 0x1ffffffe, RZ ;  /* 0x1ffffffe0a067810 */ /* 0x001fcc0007ffe0ff */
[----:B------:R-:W1:Y:S02]  /*06a0*/  F2I.U64.TRUNC R6, R6 ;  /* 0x0000000600067311 */ /* 0x000e64000020d800 */
[----:B-1----:R-:W-:-:S04]  /*06b0*/  IMAD.WIDE.U32 R8, R6, R4, RZ ;  /* 0x0000000406087225 */ /* 0x002fc800078e00ff */
[----:B------:R-:W-:Y:S01]  /*06c0*/  IMAD R9, R6, R5, R9 ;  /* 0x0000000506097224 */ /* 0x000fe200078e0209 */
[----:B------:R-:W-:-:S03]  /*06d0*/  IADD3 R11, P0, PT, RZ, -R8, RZ ;  /* 0x80000008ff0b7210 */ /* 0x000fc60007f1e0ff */
[----:B------:R-:W-:Y:S02]  /*06e0*/  IMAD R9, R7, R4, R9 ;  /* 0x0000000407097224 */ /* 0x000fe400078e0209 */
[----:B------:R-:W-:-:S04]  /*06f0*/  IMAD.HI.U32 R8, R6, R11, RZ ;  /* 0x0000000b06087227 */ /* 0x000fc800078e00ff */
[----:B------:R-:W-:Y:S02]  /*0700*/  IMAD.X R13, RZ, RZ, ~R9, P0 ;  /* 0x000000ffff0d7224 */ /* 0x000fe400000e0e09 */
[----:B------:R-:W-:Y:S02]  /*0710*/  IMAD.MOV.U32 R9, RZ, RZ, R6 ;  /* 0x000000ffff097224 */ /* 0x000fe400078e0006 */
[-C--:B------:R-:W-:Y:S02]  /*0720*/  IMAD R15, R7, R13.reuse, RZ ;  /* 0x0000000d070f7224 */ /* 0x080fe400078e02ff */
[----:B------:R-:W-:-:S04]  /*0730*/  IMAD.WIDE.U32 R8, P0, R6, R13, R8 ;  /* 0x0000000d06087225 */ /* 0x000fc80007800008 */
[----:B------:R-:W-:-:S04]  /*0740*/  IMAD.HI.U32 R13, R7, R13, RZ ;  /* 0x0000000d070d7227 */ /* 0x000fc800078e00ff */
[----:B------:R-:W-:-:S05]  /*0750*/  IMAD.HI.U32 R8, P1, R7, R11, R8 ;  /* 0x0000000b07087227 */ /* 0x000fca0007820008 */
[----:B------:R-:W-:Y:S01]  /*0760*/  IADD3 R9, P2, PT, R15, R8, RZ ;  /* 0x000000080f097210 */ /* 0x000fe20007f5e0ff */
[----:B------:R-:W-:-:S04]  /*0770*/  IMAD.X R8, R13, 0x1, R7, P0 ;  /* 0x000000010d087824 */ /* 0x000fc800000e0607 */
[----:B------:R-:W-:Y:S01]  /*0780*/  IMAD.WIDE.U32 R6, R9, R4, RZ ;  /* 0x0000000409067225 */ /* 0x000fe200078e00ff */
[----:B------:R-:W-:-:S03]  /*0790*/  IADD3.X R11, PT, PT, RZ, RZ, R8, P2, P1 ;  /* 0x000000ffff0b7210 */ /* 0x000fc600017e2408 */
[----:B------:R-:W-:Y:S01]  /*07a0*/  IMAD R7, R9, R5, R7 ;  /* 0x0000000509077224 */ /* 0x000fe200078e0207 */
[----:B------:R-:W-:-:S03]  /*07b0*/  IADD3 R13, P0, PT, RZ, -R6, RZ ;  /* 0x80000006ff0d7210 */ /* 0x000fc60007f1e0ff */
[----:B------:R-:W-:Y:S02]  /*07c0*/  IMAD R7, R11, R4, R7 ;  /* 0x000000040b077224 */ /* 0x000fe400078e0207 */
[----:B------:R-:W-:-:S03]  /*07d0*/  IMAD.HI.U32 R8, R9, R13, RZ ;  /* 0x0000000d09087227 */ /* 0x000fc600078e00ff */
[----:B------:R-:W-:Y:S01]  /*07e0*/  IADD3.X R6, PT, PT, RZ, ~R7, RZ, P0, !PT ;  /* 0x80000007ff067210 */ /* 0x000fe200007fe4ff */
[----:B------:R-:W-:-:S04]  /*07f0*/  IMAD.MOV.U32 R7, RZ, RZ, RZ ;  /* 0x000000ffff077224 */ /* 0x000fc800078e00ff */
        /* <DEDUP_REMOVED lines=8> */
[----:B------:R-:W-:-:S04]  /*0880*/  IMAD.WIDE.U32 R6, RZ, R9, R6 ;  /* 0x00000009ff067225 */ /* 0x000fc800078e0006 */
[----:B------:R-:W-:-:S04]  /*0890*/  IMAD.HI.U32 R6, P0, R11, R2, R6 ;  /* 0x000000020b067227 */ /* 0x000fc80007800006 */
[----:B------:R-:W-:Y:S01]  /*08a0*/  IMAD.X R8, RZ, RZ, RZ, P0 ;  /* 0x000000ffff087224 */ /* 0x000fe200000e06ff */
[----:B------:R-:W-:-:S04]  /*08b0*/  IADD3 R9, P1, PT, RZ, R6, RZ ;  /* 0x00000006ff097210 */ /* 0x000fc80007f3e0ff */
[----:B------:R-:W-:Y:S01]  /*08c0*/  IADD3.X R11, PT, PT, RZ, R8, RZ, P1, !PT ;  /* 0x00000008ff0b7210 */ /* 0x000fe20000ffe4ff */
[----:B------:R-:W-:-:S04]  /*08d0*/  IMAD.WIDE.U32 R6, R9, R4, RZ ;  /* 0x0000000409067225 */ /* 0x000fc800078e00ff */
[----:B------:R-:W-:Y:S01]  /*08e0*/  IMAD R7, R9, R5, R7 ;  /* 0x0000000509077224 */ /* 0x000fe200078e0207 */
[----:B------:R-:W-:-:S03]  /*08f0*/  IADD3 R13, P1, PT, -R6, R2, RZ ;  /* 0x00000002060d7210 */ /* 0x000fc60007f3e1ff */
[-C--:B------:R-:W-:Y:S01]  /*0900*/  IMAD R7, R11, R4.reuse, R7 ;  /* 0x000000040b077224 */ /* 0x080fe200078e0207 */
[----:B------:R-:W-:-:S03]  /*0910*/  ISETP.GE.U32.AND P0, PT, R13, R4, PT ;  /* 0x000000040d00720c */ /* 0x000fc60003f06070 */
[----:B------:R-:W-:Y:S01]  /*0920*/  IMAD.X R12, RZ, RZ, ~R7, P1 ;  /* 0x000000ffff0c7224 */ /* 0x000fe200008e0e07 */
[----:B------:R-:W-:Y:S02]  /*0930*/  IADD3 R7, P2, PT, R13, -R4, RZ ;  /* 0x800000040d077210 */ /* 0x000fe40007f5e0ff */
[----:B------:R-:W-:Y:S02]  /*0940*/  IADD3 R6, P1, PT, R9, 0x1, RZ ;  /* 0x0000000109067810 */ /* 0x000fe40007f3e0ff */
[C---:B------:R-:W-:Y:S01]  /*0950*/  ISETP.GE.U32.AND.EX P0, PT, R12.reuse, R5, PT, P0 ;  /* 0x000000050c00720c */ /* 0x040fe20003f06100 */
[----:B------:R-:W-:Y:S02]  /*0960*/  IMAD.X R10, R12, 0x1, ~R5, P2 ;  /* 0x000000010c0a7824 */ /* 0x000fe400010e0e05 */
[----:B------:R-:W-:Y:S01]  /*0970*/  IMAD.X R8, RZ, RZ, R11, P1 ;  /* 0x000000ffff087224 */ /* 0x000fe200008e060b */
[----:B------:R-:W-:Y:S02]  /*0980*/  SEL R7, R7, R13, P0 ;  /* 0x0000000d07077207 */ /* 0x000fe40000000000 */
[----:B------:R-:W-:-:S02]  /*0990*/  SEL R9, R6, R9, P0 ;  /* 0x0000000906097207 */ /* 0x000fc40000000000 */
[----:B------:R-:W-:Y:S02]  /*09a0*/  SEL R10, R10, R12, P0 ;  /* 0x0000000c0a0a7207 */ /* 0x000fe40000000000 */
[----:B------:R-:W-:Y:S02]  /*09b0*/  SEL R8, R8, R11, P0 ;  /* 0x0000000b08087207 */ /* 0x000fe40000000000 */
[----:B------:R-:W-:Y:S02]  /*09c0*/  ISETP.GE.U32.AND P0, PT, R7, R4, PT ;  /* 0x000000040700720c */ /* 0x000fe40003f06070 */
[----:B------:R-:W-:Y:S02]  /*09d0*/  IADD3 R6, P2, PT, R9, 0x1, RZ ;  /* 0x0000000109067810 */ /* 0x000fe40007f5e0ff */
[----:B------:R-:W-:Y:S01]  /*09e0*/  ISETP.NE.U32.AND P1, PT, R4, RZ, PT ;  /* 0x000000ff0400720c */ /* 0x000fe20003f25070 */
[----:B------:R-:W-:Y:S01]  /*09f0*/  IMAD.MOV.U32 R4, RZ, RZ, R0 ;  /* 0x000000ffff047224 */ /* 0x000fe200078e0000 */
[----:B------:R-:W-:-:S02]  /*0a00*/  ISETP.GE.U32.AND.EX P0, PT, R10, R5, PT, P0 ;  /* 0x000000050a00720c */ /* 0x000fc40003f06100 */
[-C--:B------:R-:W-:Y:S02]  /*0a10*/  IADD3.X R7, PT, PT, RZ, R8.reuse, RZ, P2, !PT ;  /* 0x00000008ff077210 */ /* 0x080fe400017fe4ff */
[----:B------:R-:W-:Y:S01]  /*0a20*/  ISETP.NE.AND.EX P1, PT, R5, RZ, PT, P1 ;  /* 0x000000ff0500720c */ /* 0x000fe20003f25310 */
[----:B------:R-:W-:Y:S01]  /*0a30*/  IMAD.MOV.U32 R5, RZ, RZ, 0x0 ;  /* 0x00000000ff057424 */ /* 0x000fe200078e00ff */
[----:B------:R-:W-:Y:S02]  /*0a40*/  SEL R6, R6, R9, P0 ;  /* 0x0000000906067207 */ /* 0x000fe40000000000 */
[----:B------:R-:W-:Y:S02]  /*0a50*/  SEL R7, R7, R8, P0 ;  /* 0x0000000807077207 */ /* 0x000fe40000000000 */
[----:B------:R-:W-:Y:S02]  /*0a60*/  SEL R6, R6, 0xffffffff, P1 ;  /* 0xffffffff06067807 */ /* 0x000fe40000800000 */
[----:B------:R-:W-:Y:S01]  /*0a70*/  SEL R7, R7, 0xffffffff, P1 ;  /* 0xffffffff07077807 */ /* 0x000fe20000800000 */
[----:B------:R-:W-:Y:S06]  /*0a80*/  RET.REL.NODEC R4 `(matmul_correct_and_reduce) ;  /* 0xfffffff4045c7950 */ /* 0x000fec0003c3ffff */
.L_x_144:
        /* <DEDUP_REMOVED lines=15> */
.L_x_153:


//--------------------- .text.xor_assign_u8       --------------------------
	.section	.text.xor_assign_u8,"ax",@progbits
	.align	128
        .global         xor_assign_u8
        .type           xor_assign_u8,@function
        .size           xor_assign_u8,(.L_x_162 - xor_assign_u8)
        .other          xor_assign_u8,@"STO_CUDA_ENTRY STV_DEFAULT"
xor_assign_u8:
.text.xor_assign_u8:
        /* <DEDUP_REMOVED lines=10> */
[----:B------:R-:W1:Y:S01]  /*00a0*/  LDCU.64 UR4, c[0x0][0x358] ;  /* 0x00006b00ff0477ac */ /* 0x000e620008000a00 */
[C---:B0-----:R-:W-:Y:S02]  /*00b0*/  IADD3 R4, P0, PT, R2.reuse, UR10, RZ ;  /* 0x0000000a02047c10 */ /* 0x041fe4000ff1e0ff */
[----:B------:R-:W-:-:S03]  /*00c0*/  IADD3 R2, P1, PT, R2, UR8, RZ ;  /* 0x0000000802027c10 */ /* 0x000fc6000ff3e0ff */
[----:B------:R-:W-:Y:S02]  /*00d0*/  IMAD.X R5, RZ, RZ, UR11, P0 ;  /* 0x0000000bff057e24 */ /* 0x000fe400080e06ff */
[----:B------:R-:W-:-:S03]  /*00e0*/  IMAD.X R3, RZ, RZ, UR9, P1 ;  /* 0x00000009ff037e24 */ /* 0x000fc600088e06ff */
[----:B-1----:R-:W2:Y:S04]  /*00f0*/  LDG.E.U8 R4, desc[UR4][R4.64] ;  /* 0x0000000404047981 */ /* 0x002ea8000c1e1100 */
[----:B------:R-:W2:Y:S02]  /*0100*/  LDG.E.U8 R7, desc[UR4][R2.64] ;  /* 0x0000000402077981 */ /* 0x000ea4000c1e1100 */
[----:B--2---:R-:W-:-:S05]  /*0110*/  LOP3.LUT R7, R7, R4, RZ, 0x3c, !PT ;  /* 0x0000000407077212 */ /* 0x004fca00078e3cff */
[----:B------:R-:W-:Y:S01]  /*0120*/  STG.E.U8 desc[UR4][R2.64], R7 ;  /* 0x0000000702007986 */ /* 0x000fe2000c101104 */
[----:B------:R-:W-:Y:S05]  /*0130*/  EXIT ;  /* 0x000000000000794d */ /* 0x000fea0003800000 */
.L_x_145:
        /* <DEDUP_REMOVED lines=12> */
.L_x_162:


//--------------------- .nv.shared.reserved.0     --------------------------
	.section	.nv.shared.reserved.0,"aw",@nobits
	.weak		__nv_reservedSMEM_offset_0_alias
	.size		__nv_reservedSMEM_offset_0_alias, 0, 64
	.other		__nv_reservedSMEM_offset_0_alias,@"STO_CUDA_RESERVED_SHARED STV_DEFAULT"
__nv_reservedSMEM_offset_0_alias:
	.zero		0
	.zero		64


//--------------------- .nv.constant0.mergeBatchResults --------------------------
	.section	.nv.constant0.mergeBatchResults,"a",@progbits
	.sectionflags	@""
	.align	4
.nv.constant0.mergeBatchResults:
	.zero		992


//--------------------- .nv.constant0.mergeDbResultsWithOrPolicyBitmap --------------------------
	.section	.nv.constant0.mergeDbResultsWithOrPolicyBitmap,"a",@progbits
	.sectionflags	@""
	.align	4
.nv.constant0.mergeDbResultsWithOrPolicyBitmap:
	.zero		1024


//--------------------- .nv.constant0.mergeDbResults --------------------------
	.section	.nv.constant0.mergeDbResults,"a",@progbits
	.sectionflags	@""
	.align	4
.nv.constant0.mergeDbResults:
	.zero		992


//--------------------- .nv.constant0.partialDbResults --------------------------
	.section	.nv.constant0.partialDbResults,"a",@progbits
	.sectionflags	@""
	.align	4
.nv.constant0.partialDbResults:
	.zero		948


//--------------------- .nv.constant0.openResultsWithIndexMapping --------------------------
	.section	.nv.constant0.openResultsWithIndexMapping,"a",@progbits
	.sectionflags	@""
	.align	4
.nv.constant0.openResultsWithIndexMapping:
	.zero		1120


//--------------------- .nv.constant0.openResults --------------------------
	.section	.nv.constant0.openResults,"a",@progbits
	.sectionflags	@""
	.align	4
.nv.constant0.openResults:
	.zero		1120


//--------------------- .nv.constant0.openResultsBatch --------------------------
	.section	.nv.constant0.openResultsBatch,"a",@progbits
	.sectionflags	@""
	.align	4
.nv.constant0.openResultsBatch:
	.zero		976


//--------------------- .nv.constant0.matmul_correct_and_reduce --------------------------
	.section	.nv.constant0.matmul_correct_and_reduce,"a",@progbits
	.sectionflags	@""
	.align	4
.nv.constant0.matmul_correct_and_reduce:
	.zero		992


//--------------------- .nv.constant0.xor_assign_u8 --------------------------
	.section	.nv.constant0.xor_assign_u8,"a",@progbits
	.sectionflags	@""
	.align	4
.nv.constant0.xor_assign_u8:
	.zero		920


//--------------------- SYMBOLS --------------------------

	.type		.nv.reservedSmem.offset0,@object
	.size		.nv.reservedSmem.offset0,0x4
